//
// Generated by NVIDIA NVVM Compiler
//
// Compiler Build ID: CL-36424714
// Cuda compilation tools, release 13.0, V13.0.88
// Based on NVVM 20.0.0
//

.version 9.0
.target sm_100
.address_size 64

	// .globl	_Z23matrix_transpose_kernelPKfPfii
// _ZZ19transpose_optimizedILi32ELi128EEvPKfPfiiE4smem has been demoted
.global .align 1 .b8 _ZN34_INTERNAL_da88de50_4_k_cu_98727e2e4cuda3std3__45__cpo5beginE[1];
.global .align 1 .b8 _ZN34_INTERNAL_da88de50_4_k_cu_98727e2e4cuda3std3__45__cpo3endE[1];
.global .align 1 .b8 _ZN34_INTERNAL_da88de50_4_k_cu_98727e2e4cuda3std3__45__cpo6cbeginE[1];
.global .align 1 .b8 _ZN34_INTERNAL_da88de50_4_k_cu_98727e2e4cuda3std3__45__cpo4cendE[1];
.global .align 1 .b8 _ZN34_INTERNAL_da88de50_4_k_cu_98727e2e4cuda3std3__45__cpo6rbeginE[1];
.global .align 1 .b8 _ZN34_INTERNAL_da88de50_4_k_cu_98727e2e4cuda3std3__45__cpo4rendE[1];
.global .align 1 .b8 _ZN34_INTERNAL_da88de50_4_k_cu_98727e2e4cuda3std3__45__cpo7crbeginE[1];
.global .align 1 .b8 _ZN34_INTERNAL_da88de50_4_k_cu_98727e2e4cuda3std3__45__cpo5crendE[1];
.global .align 1 .b8 _ZN34_INTERNAL_da88de50_4_k_cu_98727e2e4cuda3std3__436_GLOBAL__N__da88de50_4_k_cu_98727e2e6ignoreE[1];
.global .align 1 .b8 _ZN34_INTERNAL_da88de50_4_k_cu_98727e2e4cuda3std3__419piecewise_constructE[1];
.global .align 1 .b8 _ZN34_INTERNAL_da88de50_4_k_cu_98727e2e4cuda3std3__48in_placeE[1];
.global .align 1 .b8 _ZN34_INTERNAL_da88de50_4_k_cu_98727e2e4cuda3std3__420unreachable_sentinelE[1];
.global .align 1 .b8 _ZN34_INTERNAL_da88de50_4_k_cu_98727e2e4cuda3std3__47nulloptE[1];
.global .align 1 .b8 _ZN34_INTERNAL_da88de50_4_k_cu_98727e2e4cuda3std3__48unexpectE[1];
.global .align 1 .b8 _ZN34_INTERNAL_da88de50_4_k_cu_98727e2e4cuda3std6ranges3__45__cpo4swapE[1];
.global .align 1 .b8 _ZN34_INTERNAL_da88de50_4_k_cu_98727e2e4cuda3std6ranges3__45__cpo9iter_moveE[1];
.global .align 1 .b8 _ZN34_INTERNAL_da88de50_4_k_cu_98727e2e4cuda3std6ranges3__45__cpo5beginE[1];
.global .align 1 .b8 _ZN34_INTERNAL_da88de50_4_k_cu_98727e2e4cuda3std6ranges3__45__cpo3endE[1];
.global .align 1 .b8 _ZN34_INTERNAL_da88de50_4_k_cu_98727e2e4cuda3std6ranges3__45__cpo6cbeginE[1];
.global .align 1 .b8 _ZN34_INTERNAL_da88de50_4_k_cu_98727e2e4cuda3std6ranges3__45__cpo4cendE[1];
.global .align 1 .b8 _ZN34_INTERNAL_da88de50_4_k_cu_98727e2e4cuda3std6ranges3__45__cpo7advanceE[1];
.global .align 1 .b8 _ZN34_INTERNAL_da88de50_4_k_cu_98727e2e4cuda3std6ranges3__45__cpo9iter_swapE[1];
.global .align 1 .b8 _ZN34_INTERNAL_da88de50_4_k_cu_98727e2e4cuda3std6ranges3__45__cpo4nextE[1];
.global .align 1 .b8 _ZN34_INTERNAL_da88de50_4_k_cu_98727e2e4cuda3std6ranges3__45__cpo4prevE[1];
.global .align 1 .b8 _ZN34_INTERNAL_da88de50_4_k_cu_98727e2e4cuda3std6ranges3__45__cpo4dataE[1];
.global .align 1 .b8 _ZN34_INTERNAL_da88de50_4_k_cu_98727e2e4cuda3std6ranges3__45__cpo5cdataE[1];
.global .align 1 .b8 _ZN34_INTERNAL_da88de50_4_k_cu_98727e2e4cuda3std6ranges3__45__cpo4sizeE[1];
.global .align 1 .b8 _ZN34_INTERNAL_da88de50_4_k_cu_98727e2e4cuda3std6ranges3__45__cpo5ssizeE[1];
.global .align 1 .b8 _ZN34_INTERNAL_da88de50_4_k_cu_98727e2e4cuda3std6ranges3__45__cpo8distanceE[1];
.global .align 1 .b8 _ZN34_INTERNAL_da88de50_4_k_cu_98727e2e6thrust24THRUST_300001_SM_1000_NS8cuda_cub3parE[1];
.global .align 1 .b8 _ZN34_INTERNAL_da88de50_4_k_cu_98727e2e6thrust24THRUST_300001_SM_1000_NS8cuda_cub10par_nosyncE[1];
.global .align 1 .b8 _ZN34_INTERNAL_da88de50_4_k_cu_98727e2e6thrust24THRUST_300001_SM_1000_NS6system6detail10sequential3seqE[1];
.global .align 1 .b8 _ZN34_INTERNAL_da88de50_4_k_cu_98727e2e6thrust24THRUST_300001_SM_1000_NS12placeholders2_1E[1];
.global .align 1 .b8 _ZN34_INTERNAL_da88de50_4_k_cu_98727e2e6thrust24THRUST_300001_SM_1000_NS12placeholders2_2E[1];
.global .align 1 .b8 _ZN34_INTERNAL_da88de50_4_k_cu_98727e2e6thrust24THRUST_300001_SM_1000_NS12placeholders2_3E[1];
.global .align 1 .b8 _ZN34_INTERNAL_da88de50_4_k_cu_98727e2e6thrust24THRUST_300001_SM_1000_NS12placeholders2_4E[1];
.global .align 1 .b8 _ZN34_INTERNAL_da88de50_4_k_cu_98727e2e6thrust24THRUST_300001_SM_1000_NS12placeholders2_5E[1];
.global .align 1 .b8 _ZN34_INTERNAL_da88de50_4_k_cu_98727e2e6thrust24THRUST_300001_SM_1000_NS12placeholders2_6E[1];
.global .align 1 .b8 _ZN34_INTERNAL_da88de50_4_k_cu_98727e2e6thrust24THRUST_300001_SM_1000_NS12placeholders2_7E[1];
.global .align 1 .b8 _ZN34_INTERNAL_da88de50_4_k_cu_98727e2e6thrust24THRUST_300001_SM_1000_NS12placeholders2_8E[1];
.global .align 1 .b8 _ZN34_INTERNAL_da88de50_4_k_cu_98727e2e6thrust24THRUST_300001_SM_1000_NS12placeholders2_9E[1];
.global .align 1 .b8 _ZN34_INTERNAL_da88de50_4_k_cu_98727e2e6thrust24THRUST_300001_SM_1000_NS12placeholders3_10E[1];
.global .align 1 .b8 _ZN34_INTERNAL_da88de50_4_k_cu_98727e2e6thrust24THRUST_300001_SM_1000_NS3seqE[1];

.visible .entry _Z23matrix_transpose_kernelPKfPfii(
	.param .u64 .ptr .align 1 _Z23matrix_transpose_kernelPKfPfii_param_0,
	.param .u64 .ptr .align 1 _Z23matrix_transpose_kernelPKfPfii_param_1,
	.param .u32 _Z23matrix_transpose_kernelPKfPfii_param_2,
	.param .u32 _Z23matrix_transpose_kernelPKfPfii_param_3
)
{
	.reg .pred 	%p<4>;
	.reg .b32 	%r<15>;
	.reg .b32 	%f<2>;
	.reg .b64 	%rd<9>;

	ld.param.u64 	%rd1, [_Z23matrix_transpose_kernelPKfPfii_param_0];
	ld.param.u64 	%rd2, [_Z23matrix_transpose_kernelPKfPfii_param_1];
	ld.param.u32 	%r3, [_Z23matrix_transpose_kernelPKfPfii_param_2];
	ld.param.u32 	%r5, [_Z23matrix_transpose_kernelPKfPfii_param_3];
	mov.u32 	%r6, %tid.x;
	mov.u32 	%r7, %ntid.x;
	mov.u32 	%r8, %ctaid.x;
	mad.lo.s32 	%r1, %r7, %r8, %r6;
	mov.u32 	%r9, %tid.y;
	mov.u32 	%r10, %ntid.y;
	mov.u32 	%r11, %ctaid.y;
	mad.lo.s32 	%r12, %r10, %r11, %r9;
	setp.ge.s32 	%p1, %r1, %r3;
	setp.ge.s32 	%p2, %r12, %r5;
	or.pred  	%p3, %p1, %p2;
	@%p3 bra 	$L__BB0_2;
	cvta.to.global.u64 	%rd3, %rd1;
	cvta.to.global.u64 	%rd4, %rd2;
	mad.lo.s32 	%r13, %r5, %r1, %r12;
	mul.wide.s32 	%rd5, %r13, 4;
	add.s64 	%rd6, %rd3, %rd5;
	ld.global.f32 	%f1, [%rd6];
	mad.lo.s32 	%r14, %r3, %r12, %r1;
	mul.wide.s32 	%rd7, %r14, 4;
	add.s64 	%rd8, %rd4, %rd7;
	st.global.f32 	[%rd8], %f1;
$L__BB0_2:
	ret;

}
	// .globl	_Z19transpose_optimizedILi32ELi128EEvPKfPfii
.visible .entry _Z19transpose_optimizedILi32ELi128EEvPKfPfii(
	.param .u64 .ptr .align 1 _Z19transpose_optimizedILi32ELi128EEvPKfPfii_param_0,
	.param .u64 .ptr .align 1 _Z19transpose_optimizedILi32ELi128EEvPKfPfii_param_1,
	.param .u32 _Z19transpose_optimizedILi32ELi128EEvPKfPfii_param_2,
	.param .u32 _Z19transpose_optimizedILi32ELi128EEvPKfPfii_param_3
)
{
	.reg .pred 	%p<49>;
	.reg .b32 	%r<63>;
	.reg .b32 	%f<17>;
	.reg .b64 	%rd<60>;
	// demoted variable
	.shared .align 4 .b8 _ZZ19transpose_optimizedILi32ELi128EEvPKfPfiiE4smem[4224];
	ld.param.u64 	%rd3, [_Z19transpose_optimizedILi32ELi128EEvPKfPfii_param_0];
	ld.param.u64 	%rd4, [_Z19transpose_optimizedILi32ELi128EEvPKfPfii_param_1];
	ld.param.u32 	%r25, [_Z19transpose_optimizedILi32ELi128EEvPKfPfii_param_2];
	ld.param.u32 	%r27, [_Z19transpose_optimizedILi32ELi128EEvPKfPfii_param_3];
	cvta.to.global.u64 	%rd1, %rd4;
	mov.u32 	%r28, %tid.x;
	shr.u32 	%r1, %r28, 5;
	and.b32  	%r2, %r28, 31;
	mov.u32 	%r29, %ctaid.x;
	shl.b32 	%r3, %r29, 5;
	mov.u32 	%r30, %ctaid.y;
	shl.b32 	%r4, %r30, 5;
	or.b32  	%r5, %r1, %r3;
	or.b32  	%r31, %r4, %r2;
	setp.ge.s32 	%p1, %r31, %r27;
	cvt.u64.u32 	%rd2, %r31;
	shl.b32 	%r33, %r28, 2;
	and.b32  	%r34, %r33, 124;
	mov.u32 	%r35, _ZZ19transpose_optimizedILi32ELi128EEvPKfPfiiE4smem;
	add.s32 	%r6, %r35, %r34;
	setp.ge.s32 	%p2, %r5, %r25;
	mad.lo.s32 	%r7, %r1, 132, %r6;
	or.pred  	%p3, %p2, %p1;
	@%p3 bra 	$L__BB1_2;
	mul.lo.s32 	%r36, %r5, %r27;
	cvt.s64.s32 	%rd6, %r36;
	add.s64 	%rd7, %rd6, %rd2;
	shl.b64 	%rd8, %rd7, 2;
	add.s64 	%rd5, %rd3, %rd8;
	// begin inline asm
	ld.global.nc.f32 %f1, [%rd5];
	// end inline asm
	st.shared.f32 	[%r7], %f1;
$L__BB1_2:
	cvt.u32.u64 	%r37, %rd2;
	setp.ge.s32 	%p4, %r37, %r27;
	add.s32 	%r8, %r5, 4;
	setp.ge.s32 	%p5, %r8, %r25;
	or.pred  	%p6, %p5, %p4;
	@%p6 bra 	$L__BB1_4;
	mul.lo.s32 	%r38, %r8, %r27;
	cvt.s64.s32 	%rd11, %r38;
	add.s64 	%rd12, %rd11, %rd2;
	shl.b64 	%rd13, %rd12, 2;
	add.s64 	%rd10, %rd3, %rd13;
	// begin inline asm
	ld.global.nc.f32 %f2, [%rd10];
	// end inline asm
	st.shared.f32 	[%r7+528], %f2;
$L__BB1_4:
	setp.ge.s32 	%p7, %r37, %r27;
	add.s32 	%r9, %r5, 8;
	setp.ge.s32 	%p8, %r9, %r25;
	or.pred  	%p9, %p8, %p7;
	@%p9 bra 	$L__BB1_6;
	mul.lo.s32 	%r40, %r9, %r27;
	cvt.s64.s32 	%rd16, %r40;
	add.s64 	%rd17, %rd16, %rd2;
	shl.b64 	%rd18, %rd17, 2;
	add.s64 	%rd15, %rd3, %rd18;
	// begin inline asm
	ld.global.nc.f32 %f3, [%rd15];
	// end inline asm
	st.shared.f32 	[%r7+1056], %f3;
$L__BB1_6:
	setp.ge.s32 	%p10, %r37, %r27;
	add.s32 	%r10, %r5, 12;
	setp.ge.s32 	%p11, %r10, %r25;
	or.pred  	%p12, %p11, %p10;
	@%p12 bra 	$L__BB1_8;
	mul.lo.s32 	%r42, %r10, %r27;
	cvt.s64.s32 	%rd21, %r42;
	add.s64 	%rd22, %rd21, %rd2;
	shl.b64 	%rd23, %rd22, 2;
	add.s64 	%rd20, %rd3, %rd23;
	// begin inline asm
	ld.global.nc.f32 %f4, [%rd20];
	// end inline asm
	st.shared.f32 	[%r7+1584], %f4;
$L__BB1_8:
	setp.ge.s32 	%p13, %r37, %r27;
	add.s32 	%r11, %r5, 16;
	setp.ge.s32 	%p14, %r11, %r25;
	or.pred  	%p15, %p14, %p13;
	@%p15 bra 	$L__BB1_10;
	mul.lo.s32 	%r44, %r11, %r27;
	cvt.s64.s32 	%rd26, %r44;
	add.s64 	%rd27, %rd26, %rd2;
	shl.b64 	%rd28, %rd27, 2;
	add.s64 	%rd25, %rd3, %rd28;
	// begin inline asm
	ld.global.nc.f32 %f5, [%rd25];
	// end inline asm
	st.shared.f32 	[%r7+2112], %f5;
$L__BB1_10:
	setp.ge.s32 	%p16, %r37, %r27;
	add.s32 	%r12, %r5, 20;
	setp.ge.s32 	%p17, %r12, %r25;
	or.pred  	%p18, %p17, %p16;
	@%p18 bra 	$L__BB1_12;
	mul.lo.s32 	%r46, %r12, %r27;
	cvt.s64.s32 	%rd31, %r46;
	add.s64 	%rd32, %rd31, %rd2;
	shl.b64 	%rd33, %rd32, 2;
	add.s64 	%rd30, %rd3, %rd33;
	// begin inline asm
	ld.global.nc.f32 %f6, [%rd30];
	// end inline asm
	st.shared.f32 	[%r7+2640], %f6;
$L__BB1_12:
	setp.ge.s32 	%p19, %r37, %r27;
	add.s32 	%r13, %r5, 24;
	setp.ge.s32 	%p20, %r13, %r25;
	or.pred  	%p21, %p20, %p19;
	@%p21 bra 	$L__BB1_14;
	mul.lo.s32 	%r48, %r13, %r27;
	cvt.s64.s32 	%rd36, %r48;
	add.s64 	%rd37, %rd36, %rd2;
	shl.b64 	%rd38, %rd37, 2;
	add.s64 	%rd35, %rd3, %rd38;
	// begin inline asm
	ld.global.nc.f32 %f7, [%rd35];
	// end inline asm
	st.shared.f32 	[%r7+3168], %f7;
$L__BB1_14:
	setp.ge.s32 	%p22, %r37, %r27;
	add.s32 	%r14, %r5, 28;
	setp.ge.s32 	%p23, %r14, %r25;
	or.pred  	%p24, %p23, %p22;
	@%p24 bra 	$L__BB1_16;
	mul.lo.s32 	%r50, %r14, %r27;
	cvt.s64.s32 	%rd41, %r50;
	add.s64 	%rd42, %rd41, %rd2;
	shl.b64 	%rd43, %rd42, 2;
	add.s64 	%rd40, %rd3, %rd43;
	// begin inline asm
	ld.global.nc.f32 %f8, [%rd40];
	// end inline asm
	st.shared.f32 	[%r7+3696], %f8;
$L__BB1_16:
	bar.sync 	0;
	add.s32 	%r51, %r1, %r4;
	add.s32 	%r16, %r3, %r2;
	setp.ge.s32 	%p25, %r16, %r25;
	shl.b32 	%r52, %r2, 7;
	add.s32 	%r53, %r6, %r52;
	setp.ge.s32 	%p26, %r51, %r27;
	shl.b32 	%r54, %r1, 2;
	add.s32 	%r17, %r53, %r54;
	or.pred  	%p27, %p25, %p26;
	@%p27 bra 	$L__BB1_18;
	ld.shared.f32 	%f9, [%r17];
	mad.lo.s32 	%r55, %r51, %r25, %r16;
	mul.wide.s32 	%rd44, %r55, 4;
	add.s64 	%rd45, %rd1, %rd44;
	st.global.f32 	[%rd45], %f9;
$L__BB1_18:
	setp.ge.s32 	%p28, %r16, %r25;
	add.s32 	%r18, %r51, 4;
	setp.ge.s32 	%p29, %r18, %r27;
	or.pred  	%p30, %p28, %p29;
	@%p30 bra 	$L__BB1_20;
	ld.shared.f32 	%f10, [%r17+16];
	mad.lo.s32 	%r56, %r18, %r25, %r16;
	mul.wide.s32 	%rd46, %r56, 4;
	add.s64 	%rd47, %rd1, %rd46;
	st.global.f32 	[%rd47], %f10;
$L__BB1_20:
	setp.ge.s32 	%p31, %r16, %r25;
	add.s32 	%r19, %r51, 8;
	setp.ge.s32 	%p32, %r19, %r27;
	or.pred  	%p33, %p31, %p32;
	@%p33 bra 	$L__BB1_22;
	ld.shared.f32 	%f11, [%r17+32];
	mad.lo.s32 	%r57, %r19, %r25, %r16;
	mul.wide.s32 	%rd48, %r57, 4;
	add.s64 	%rd49, %rd1, %rd48;
	st.global.f32 	[%rd49], %f11;
$L__BB1_22:
	setp.ge.s32 	%p34, %r16, %r25;
	add.s32 	%r20, %r51, 12;
	setp.ge.s32 	%p35, %r20, %r27;
	or.pred  	%p36, %p34, %p35;
	@%p36 bra 	$L__BB1_24;
	ld.shared.f32 	%f12, [%r17+48];
	mad.lo.s32 	%r58, %r20, %r25, %r16;
	mul.wide.s32 	%rd50, %r58, 4;
	add.s64 	%rd51, %rd1, %rd50;
	st.global.f32 	[%rd51], %f12;
$L__BB1_24:
	setp.ge.s32 	%p37, %r16, %r25;
	add.s32 	%r21, %r51, 16;
	setp.ge.s32 	%p38, %r21, %r27;
	or.pred  	%p39, %p37, %p38;
	@%p39 bra 	$L__BB1_26;
	ld.shared.f32 	%f13, [%r17+64];
	mad.lo.s32 	%r59, %r21, %r25, %r16;
	mul.wide.s32 	%rd52, %r59, 4;
	add.s64 	%rd53, %rd1, %rd52;
	st.global.f32 	[%rd53], %f13;
$L__BB1_26:
	setp.ge.s32 	%p40, %r16, %r25;
	add.s32 	%r22, %r51, 20;
	setp.ge.s32 	%p41, %r22, %r27;
	or.pred  	%p42, %p40, %p41;
	@%p42 bra 	$L__BB1_28;
	ld.shared.f32 	%f14, [%r17+80];
	mad.lo.s32 	%r60, %r22, %r25, %r16;
	mul.wide.s32 	%rd54, %r60, 4;
	add.s64 	%rd55, %rd1, %rd54;
	st.global.f32 	[%rd55], %f14;
$L__BB1_28:
	setp.ge.s32 	%p43, %r16, %r25;
	add.s32 	%r23, %r51, 24;
	setp.ge.s32 	%p44, %r23, %r27;
	or.pred  	%p45, %p43, %p44;
	@%p45 bra 	$L__BB1_30;
	ld.shared.f32 	%f15, [%r17+96];
	mad.lo.s32 	%r61, %r23, %r25, %r16;
	mul.wide.s32 	%rd56, %r61, 4;
	add.s64 	%rd57, %rd1, %rd56;
	st.global.f32 	[%rd57], %f15;
$L__BB1_30:
	setp.ge.s32 	%p46, %r16, %r25;
	add.s32 	%r24, %r51, 28;
	setp.ge.s32 	%p47, %r24, %r27;
	or.pred  	%p48, %p46, %p47;
	@%p48 bra 	$L__BB1_32;
	ld.shared.f32 	%f16, [%r17+112];
	mad.lo.s32 	%r62, %r24, %r25, %r16;
	mul.wide.s32 	%rd58, %r62, 4;
	add.s64 	%rd59, %rd1, %rd58;
	st.global.f32 	[%rd59], %f16;
$L__BB1_32:
	ret;

}
	// .globl	_ZN3cub18CUB_300001_SM_10006detail11EmptyKernelIvEEvv
.visible .entry _ZN3cub18CUB_300001_SM_10006detail11EmptyKernelIvEEvv()
{


	ret;

}


// ===== COMPILED SASS (sm_100) =====

	.target	sm_100

	.elftype	@"ET_EXEC"


//--------------------- .note.nv.tkinfo           --------------------------
	.section	.note.nv.tkinfo,"",@"SHT_NOTE"
	.sectionflags	@"SHF_NOTE_NV_TKINFO"
	.tkinfo
        /*0018*/ 	.word	0x00000002
        /*0030*/ 	.string	""
        /*0030*/ 	.string	"ptxas"
        /*0030*/ 	.string	"Cuda compilation tools, release 13.0, V13.0.88"
        /*0030*/ 	.string	"Build cuda_13.0.r13.0/compiler.36424714_0"
        /*0030*/ 	.string	"-arch sm_100 -m 64 "



//--------------------- .note.nv.cuinfo           --------------------------
	.section	.note.nv.cuinfo,"",@"SHT_NOTE"
	.sectionflags	@"SHF_NOTE_NV_CUINFO"
        /*0018*/ 	.short	0x0002
        /*001a*/ 	.short	0x0064
        /*001c*/ 	.short	0x0082
	.zero		2


//--------------------- .nv.info                  --------------------------
	.section	.nv.info,"",@"SHT_CUDA_INFO"
	.align	4


	//----- nvinfo : EIATTR_REGCOUNT
	.align		4
        /*0000*/ 	.byte	0x04, 0x2f
        /*0002*/ 	.short	(.L_44 - .L_43)
	.align		4
.L_43:
        /*0004*/ 	.word	index@(_Z23matrix_transpose_kernelPKfPfii)
        /*0008*/ 	.word	0x0000000a


	//----- nvinfo : EIATTR_FRAME_SIZE
	.align		4
.L_44:
        /*000c*/ 	.byte	0x04, 0x11
        /*000e*/ 	.short	(.L_46 - .L_45)
	.align		4
.L_45:
        /*0010*/ 	.word	index@(_Z23matrix_transpose_kernelPKfPfii)
        /*0014*/ 	.word	0x00000000


	//----- nvinfo : EIATTR_REGCOUNT
	.align		4
.L_46:
        /*0018*/ 	.byte	0x04, 0x2f
        /*001a*/ 	.short	(.L_48 - .L_47)
	.align		4
.L_47:
        /*001c*/ 	.word	index@(_Z19transpose_optimizedILi32ELi128EEvPKfPfii)
        /*0020*/ 	.word	0x00000020


	//----- nvinfo : EIATTR_FRAME_SIZE
	.align		4
.L_48:
        /*0024*/ 	.byte	0x04, 0x11
        /*0026*/ 	.short	(.L_50 - .L_49)
	.align		4
.L_49:
        /*0028*/ 	.word	index@(_Z19transpose_optimizedILi32ELi128EEvPKfPfii)
        /*002c*/ 	.word	0x00000000


	//----- nvinfo : EIATTR_REGCOUNT
	.align		4
.L_50:
        /*0030*/ 	.byte	0x04, 0x2f
        /*0032*/ 	.short	(.L_52 - .L_51)
	.align		4
.L_51:
        /*0034*/ 	.word	index@(_ZN3cub18CUB_300001_SM_10006detail11EmptyKernelIvEEvv)
        /*0038*/ 	.word	0x00000004


	//----- nvinfo : EIATTR_FRAME_SIZE
	.align		4
.L_52:
        /*003c*/ 	.byte	0x04, 0x11
        /*003e*/ 	.short	(.L_54 - .L_53)
	.align		4
.L_53:
        /*0040*/ 	.word	index@(_ZN3cub18CUB_300001_SM_10006detail11EmptyKernelIvEEvv)
        /*0044*/ 	.word	0x00000000


	//----- nvinfo : EIATTR_MIN_STACK_SIZE
	.align		4
.L_54:
        /*0048*/ 	.byte	0x04, 0x12
        /*004a*/ 	.short	(.L_56 - .L_55)
	.align		4
.L_55:
        /*004c*/ 	.word	index@(_ZN3cub18CUB_300001_SM_10006detail11EmptyKernelIvEEvv)
        /*0050*/ 	.word	0x00000000


	//----- nvinfo : EIATTR_MIN_STACK_SIZE
	.align		4
.L_56:
        /*0054*/ 	.byte	0x04, 0x12
        /*0056*/ 	.short	(.L_58 - .L_57)
	.align		4
.L_57:
        /*0058*/ 	.word	index@(_Z19transpose_optimizedILi32ELi128EEvPKfPfii)
        /*005c*/ 	.word	0x00000000


	//----- nvinfo : EIATTR_MIN_STACK_SIZE
	.align		4
.L_58:
        /*0060*/ 	.byte	0x04, 0x12
        /*0062*/ 	.short	(.L_60 - .L_59)
	.align		4
.L_59:
        /*0064*/ 	.word	index@(_Z23matrix_transpose_kernelPKfPfii)
        /*0068*/ 	.word	0x00000000
.L_60:


//--------------------- .nv.compat                --------------------------
	.section	.nv.compat,"",@"SHT_CUDA_COMPAT_INFO"
	.align	4
        /*0000*/ 	.byte	0x02, 0x09, 0x00, 0x00, 0x02, 0x02, 0x01, 0x00, 0x02, 0x05, 0x05, 0x00, 0x03, 0x07, 0x01, 0x01
        /*0010*/ 	.byte	0x02, 0x03, 0x00, 0x00, 0x02, 0x06, 0x01, 0x00, 0x04, 0x0b, 0x08, 0x00, 0x09, 0x00, 0x00, 0x00
        /*0020*/ 	.byte	0x00, 0x00, 0x00, 0x00


//--------------------- .nv.info._ZN3cub18CUB_300001_SM_10006detail11EmptyKernelIvEEvv --------------------------
	.section	.nv.info._ZN3cub18CUB_300001_SM_10006detail11EmptyKernelIvEEvv,"",@"SHT_CUDA_INFO"
	.sectionflags	@""
	.align	4


	//----- nvinfo : EIATTR_CUDA_API_VERSION
	.align		4
        /*0000*/ 	.byte	0x04, 0x37
        /*0002*/ 	.short	(.L_62 - .L_61)
.L_61:
        /*0004*/ 	.word	0x00000082


	//----- nvinfo : EIATTR_SPARSE_MMA_MASK
	.align		4
.L_62:
        /*0008*/ 	.byte	0x03, 0x50
        /*000a*/ 	.short	0x0000


	//----- nvinfo : EIATTR_MAXREG_COUNT
	.align		4
        /*000c*/ 	.byte	0x03, 0x1b
        /*000e*/ 	.short	0x00ff


	//----- nvinfo : EIATTR_MERCURY_ISA_VERSION
	.align		4
        /*0010*/ 	.byte	0x03, 0x5f
        /*0012*/ 	.short	0x0101


	//----- nvinfo : EIATTR_VRC_CTA_INIT_COUNT
	.align		4
        /*0014*/ 	.byte	0x02, 0x4a
	.zero		1
	.zero		1


	//----- nvinfo : EIATTR_EXIT_INSTR_OFFSETS
	.align		4
        /*0018*/ 	.byte	0x04, 0x1c
        /*001a*/ 	.short	(.L_64 - .L_63)


	//   ....[0]....
.L_63:
        /*001c*/ 	.word	0x00000010


	//----- nvinfo : EIATTR_SW_WAR
	.align		4
.L_64:
        /*0020*/ 	.byte	0x04, 0x36
        /*0022*/ 	.short	(.L_66 - .L_65)
.L_65:
        /*0024*/ 	.word	0x00000008
.L_66:


//--------------------- .nv.info._Z19transpose_optimizedILi32ELi128EEvPKfPfii --------------------------
	.section	.nv.info._Z19transpose_optimizedILi32ELi128EEvPKfPfii,"",@"SHT_CUDA_INFO"
	.sectionflags	@""
	.align	4


	//----- nvinfo : EIATTR_CUDA_API_VERSION
	.align		4
        /*0000*/ 	.byte	0x04, 0x37
        /*0002*/ 	.short	(.L_68 - .L_67)
.L_67:
        /*0004*/ 	.word	0x00000082


	//----- nvinfo : EIATTR_KPARAM_INFO
	.align		4
.L_68:
        /*0008*/ 	.byte	0x04, 0x17
        /*000a*/ 	.short	(.L_70 - .L_69)
.L_69:
        /*000c*/ 	.word	0x00000000
        /*0010*/ 	.short	0x0003
        /*0012*/ 	.short	0x0014
        /*0014*/ 	.byte	0x00, 0xf0, 0x11, 0x00


	//----- nvinfo : EIATTR_KPARAM_INFO
	.align		4
.L_70:
        /*0018*/ 	.byte	0x04, 0x17
        /*001a*/ 	.short	(.L_72 - .L_71)
.L_71:
        /*001c*/ 	.word	0x00000000
        /*0020*/ 	.short	0x0002
        /*0022*/ 	.short	0x0010
        /*0024*/ 	.byte	0x00, 0xf0, 0x11, 0x00


	//----- nvinfo : EIATTR_KPARAM_INFO
	.align		4
.L_72:
        /*0028*/ 	.byte	0x04, 0x17
        /*002a*/ 	.short	(.L_74 - .L_73)
.L_73:
        /*002c*/ 	.word	0x00000000
        /*0030*/ 	.short	0x0001
        /*0032*/ 	.short	0x0008
        /*0034*/ 	.byte	0x00, 0xf5, 0x21, 0x00


	//----- nvinfo : EIATTR_KPARAM_INFO
	.align		4
.L_74:
        /*0038*/ 	.byte	0x04, 0x17
        /*003a*/ 	.short	(.L_76 - .L_75)
.L_75:
        /*003c*/ 	.word	0x00000000
        /*0040*/ 	.short	0x0000
        /*0042*/ 	.short	0x0000
        /*0044*/ 	.byte	0x00, 0xf5, 0x21, 0x00


	//----- nvinfo : EIATTR_SPARSE_MMA_MASK
	.align		4
.L_76:
        /*0048*/ 	.byte	0x03, 0x50
        /*004a*/ 	.short	0x0000


	//----- nvinfo : EIATTR_MAXREG_COUNT
	.align		4
        /*004c*/ 	.byte	0x03, 0x1b
        /*004e*/ 	.short	0x00ff


	//----- nvinfo : EIATTR_NUM_BARRIERS
	.align		4
        /*0050*/ 	.byte	0x02, 0x4c
        /*0052*/ 	.byte	0x01
	.zero		1


	//----- nvinfo : EIATTR_MERCURY_ISA_VERSION
	.align		4
        /*0054*/ 	.byte	0x03, 0x5f
        /*0056*/ 	.short	0x0101


	//----- nvinfo : EIATTR_VRC_CTA_INIT_COUNT
	.align		4
        /*0058*/ 	.byte	0x02, 0x4a
	.zero		1
	.zero		1


	//----- nvinfo : EIATTR_EXIT_INSTR_OFFSETS
	.align		4
        /*005c*/ 	.byte	0x04, 0x1c
        /*005e*/ 	.short	(.L_78 - .L_77)


	//   ....[0]....
.L_77:
        /*0060*/ 	.word	0x00000a40


	//   ....[1]....
        /*0064*/ 	.word	0x00000aa0


	//----- nvinfo : EIATTR_CBANK_PARAM_SIZE
	.align		4
.L_78:
        /*0068*/ 	.byte	0x03, 0x19
        /*006a*/ 	.short	0x0018


	//----- nvinfo : EIATTR_PARAM_CBANK
	.align		4
        /*006c*/ 	.byte	0x04, 0x0a
        /*006e*/ 	.short	(.L_80 - .L_79)
	.align		4
.L_79:
        /*0070*/ 	.word	index@(.nv.constant0._Z19transpose_optimizedILi32ELi128EEvPKfPfii)
        /*0074*/ 	.short	0x0380
        /*0076*/ 	.short	0x0018


	//----- nvinfo : EIATTR_SW_WAR
	.align		4
.L_80:
        /*0078*/ 	.byte	0x04, 0x36
        /*007a*/ 	.short	(.L_82 - .L_81)
.L_81:
        /*007c*/ 	.word	0x00000008
.L_82:


//--------------------- .nv.info._Z23matrix_transpose_kernelPKfPfii --------------------------
	.section	.nv.info._Z23matrix_transpose_kernelPKfPfii,"",@"SHT_CUDA_INFO"
	.sectionflags	@""
	.align	4


	//----- nvinfo : EIATTR_CUDA_API_VERSION
	.align		4
        /*0000*/ 	.byte	0x04, 0x37
        /*0002*/ 	.short	(.L_84 - .L_83)
.L_83:
        /*0004*/ 	.word	0x00000082


	//----- nvinfo : EIATTR_KPARAM_INFO
	.align		4
.L_84:
        /*0008*/ 	.byte	0x04, 0x17
        /*000a*/ 	.short	(.L_86 - .L_85)
.L_85:
        /*000c*/ 	.word	0x00000000
        /*0010*/ 	.short	0x0003
        /*0012*/ 	.short	0x0014
        /*0014*/ 	.byte	0x00, 0xf0, 0x11, 0x00


	//----- nvinfo : EIATTR_KPARAM_INFO
	.align		4
.L_86:
        /*0018*/ 	.byte	0x04, 0x17
        /*001a*/ 	.short	(.L_88 - .L_87)
.L_87:
        /*001c*/ 	.word	0x00000000
        /*0020*/ 	.short	0x0002
        /*0022*/ 	.short	0x0010
        /*0024*/ 	.byte	0x00, 0xf0, 0x11, 0x00


	//----- nvinfo : EIATTR_KPARAM_INFO
	.align		4
.L_88:
        /*0028*/ 	.byte	0x04, 0x17
        /*002a*/ 	.short	(.L_90 - .L_89)
.L_89:
        /*002c*/ 	.word	0x00000000
        /*0030*/ 	.short	0x0001
        /*0032*/ 	.short	0x0008
        /*0034*/ 	.byte	0x00, 0xf5, 0x21, 0x00


	//----- nvinfo : EIATTR_KPARAM_INFO
	.align		4
.L_90:
        /*0038*/ 	.byte	0x04, 0x17
        /*003a*/ 	.short	(.L_92 - .L_91)
.L_91:
        /*003c*/ 	.word	0x00000000
        /*0040*/ 	.short	0x0000
        /*0042*/ 	.short	0x0000
        /*0044*/ 	.byte	0x00, 0xf5, 0x21, 0x00


	//----- nvinfo : EIATTR_SPARSE_MMA_MASK
	.align		4
.L_92:
        /*0048*/ 	.byte	0x03, 0x50
        /*004a*/ 	.short	0x0000


	//----- nvinfo : EIATTR_MAXREG_COUNT
	.align		4
        /*004c*/ 	.byte	0x03, 0x1b
        /*004e*/ 	.short	0x00ff


	//----- nvinfo : EIATTR_MERCURY_ISA_VERSION
	.align		4
        /*0050*/ 	.byte	0x03, 0x5f
        /*0052*/ 	.short	0x0101


	//----- nvinfo : EIATTR_VRC_CTA_INIT_COUNT
	.align		4
        /*0054*/ 	.byte	0x02, 0x4a
	.zero		1
	.zero		1


	//----- nvinfo : EIATTR_EXIT_INSTR_OFFSETS
	.align		4
        /*0058*/ 	.byte	0x04, 0x1c
        /*005a*/ 	.short	(.L_94 - .L_93)


	//   ....[0]....
.L_93:
        /*005c*/ 	.word	0x000000c0


	//   ....[1]....
        /*0060*/ 	.word	0x00000160


	//----- nvinfo : EIATTR_CBANK_PARAM_SIZE
	.align		4
.L_94:
        /*0064*/ 	.byte	0x03, 0x19
        /*0066*/ 	.short	0x0018


	//----- nvinfo : EIATTR_PARAM_CBANK
	.align		4
        /*0068*/ 	.byte	0x04, 0x0a
        /*006a*/ 	.short	(.L_96 - .L_95)
	.align		4
.L_95:
        /*006c*/ 	.word	index@(.nv.constant0._Z23matrix_transpose_kernelPKfPfii)
        /*0070*/ 	.short	0x0380
        /*0072*/ 	.short	0x0018


	//----- nvinfo : EIATTR_SW_WAR
	.align		4
.L_96:
        /*0074*/ 	.byte	0x04, 0x36
        /*0076*/ 	.short	(.L_98 - .L_97)
.L_97:
        /*0078*/ 	.word	0x00000008
.L_98:


//--------------------- .nv.callgraph             --------------------------
	.section	.nv.callgraph,"",@"SHT_CUDA_CALLGRAPH"
	.align	4
	.sectionentsize	8
	.align		4
        /*0000*/ 	.word	0x00000000
	.align		4
        /*0004*/ 	.word	0xffffffff
	.align		4
        /*0008*/ 	.word	0x00000000
	.align		4
        /*000c*/ 	.word	0xfffffffe
	.align		4
        /*0010*/ 	.word	0x00000000
	.align		4
        /*0014*/ 	.word	0xfffffffd
	.align		4
        /*0018*/ 	.word	0x00000000
	.align		4
        /*001c*/ 	.word	0xfffffffc


//--------------------- .nv.constant4             --------------------------
	.section	.nv.constant4,"a",@progbits
	.align	8
	.align		8
.nv.constant4:
        /*0000*/ 	.dword	_ZN34_INTERNAL_da88de50_4_k_cu_98727e2e4cuda3std3__45__cpo5beginE
	.align		8
        /*0008*/ 	.dword	_ZN34_INTERNAL_da88de50_4_k_cu_98727e2e4cuda3std3__45__cpo3endE
	.align		8
        /*0010*/ 	.dword	_ZN34_INTERNAL_da88de50_4_k_cu_98727e2e4cuda3std3__45__cpo6cbeginE
	.align		8
        /*0018*/ 	.dword	_ZN34_INTERNAL_da88de50_4_k_cu_98727e2e4cuda3std3__45__cpo4cendE
	.align		8
        /*0020*/ 	.dword	_ZN34_INTERNAL_da88de50_4_k_cu_98727e2e4cuda3std3__45__cpo6rbeginE
	.align		8
        /*0028*/ 	.dword	_ZN34_INTERNAL_da88de50_4_k_cu_98727e2e4cuda3std3__45__cpo4rendE
	.align		8
        /*0030*/ 	.dword	_ZN34_INTERNAL_da88de50_4_k_cu_98727e2e4cuda3std3__45__cpo7crbeginE
	.align		8
        /*0038*/ 	.dword	_ZN34_INTERNAL_da88de50_4_k_cu_98727e2e4cuda3std3__45__cpo5crendE
	.align		8
        /*0040*/ 	.dword	_ZN34_INTERNAL_da88de50_4_k_cu_98727e2e4cuda3std3__436_GLOBAL__N__da88de50_4_k_cu_98727e2e6ignoreE
	.align		8
        /*0048*/ 	.dword	_ZN34_INTERNAL_da88de50_4_k_cu_98727e2e4cuda3std3__419piecewise_constructE
	.align		8
        /*0050*/ 	.dword	_ZN34_INTERNAL_da88de50_4_k_cu_98727e2e4cuda3std3__48in_placeE
	.align		8
        /*0058*/ 	.dword	_ZN34_INTERNAL_da88de50_4_k_cu_98727e2e4cuda3std3__420unreachable_sentinelE
	.align		8
        /*0060*/ 	.dword	_ZN34_INTERNAL_da88de50_4_k_cu_98727e2e4cuda3std3__47nulloptE
	.align		8
        /*0068*/ 	.dword	_ZN34_INTERNAL_da88de50_4_k_cu_98727e2e4cuda3std3__48unexpectE
	.align		8
        /*0070*/ 	.dword	_ZN34_INTERNAL_da88de50_4_k_cu_98727e2e4cuda3std6ranges3__45__cpo4swapE
	.align		8
        /*0078*/ 	.dword	_ZN34_INTERNAL_da88de50_4_k_cu_98727e2e4cuda3std6ranges3__45__cpo9iter_moveE
	.align		8
        /*0080*/ 	.dword	_ZN34_INTERNAL_da88de50_4_k_cu_98727e2e4cuda3std6ranges3__45__cpo5beginE
	.align		8
        /*0088*/ 	.dword	_ZN34_INTERNAL_da88de50_4_k_cu_98727e2e4cuda3std6ranges3__45__cpo3endE
	.align		8
        /*0090*/ 	.dword	_ZN34_INTERNAL_da88de50_4_k_cu_98727e2e4cuda3std6ranges3__45__cpo6cbeginE
	.align		8
        /*0098*/ 	.dword	_ZN34_INTERNAL_da88de50_4_k_cu_98727e2e4cuda3std6ranges3__45__cpo4cendE
	.align		8
        /*00a0*/ 	.dword	_ZN34_INTERNAL_da88de50_4_k_cu_98727e2e4cuda3std6ranges3__45__cpo7advanceE
	.align		8
        /*00a8*/ 	.dword	_ZN34_INTERNAL_da88de50_4_k_cu_98727e2e4cuda3std6ranges3__45__cpo9iter_swapE
	.align		8
        /*00b0*/ 	.dword	_ZN34_INTERNAL_da88de50_4_k_cu_98727e2e4cuda3std6ranges3__45__cpo4nextE
	.align		8
        /*00b8*/ 	.dword	_ZN34_INTERNAL_da88de50_4_k_cu_98727e2e4cuda3std6ranges3__45__cpo4prevE
	.align		8
        /*00c0*/ 	.dword	_ZN34_INTERNAL_da88de50_4_k_cu_98727e2e4cuda3std6ranges3__45__cpo4dataE
	.align		8
        /*00c8*/ 	.dword	_ZN34_INTERNAL_da88de50_4_k_cu_98727e2e4cuda3std6ranges3__45__cpo5cdataE
	.align		8
        /*00d0*/ 	.dword	_ZN34_INTERNAL_da88de50_4_k_cu_98727e2e4cuda3std6ranges3__45__cpo4sizeE
	.align		8
        /*00d8*/ 	.dword	_ZN34_INTERNAL_da88de50_4_k_cu_98727e2e4cuda3std6ranges3__45__cpo5ssizeE
	.align		8
        /*00e0*/ 	.dword	_ZN34_INTERNAL_da88de50_4_k_cu_98727e2e4cuda3std6ranges3__45__cpo8distanceE
	.align		8
        /*00e8*/ 	.dword	_ZN34_INTERNAL_da88de50_4_k_cu_98727e2e6thrust24THRUST_300001_SM_1000_NS8cuda_cub3parE
	.align		8
        /*00f0*/ 	.dword	_ZN34_INTERNAL_da88de50_4_k_cu_98727e2e6thrust24THRUST_300001_SM_1000_NS8cuda_cub10par_nosyncE
	.align		8
        /*00f8*/ 	.dword	_ZN34_INTERNAL_da88de50_4_k_cu_98727e2e6thrust24THRUST_300001_SM_1000_NS6system6detail10sequential3seqE
	.align		8
        /*0100*/ 	.dword	_ZN34_INTERNAL_da88de50_4_k_cu_98727e2e6thrust24THRUST_300001_SM_1000_NS12placeholders2_1E
	.align		8
        /*0108*/ 	.dword	_ZN34_INTERNAL_da88de50_4_k_cu_98727e2e6thrust24THRUST_300001_SM_1000_NS12placeholders2_2E
	.align		8
        /*0110*/ 	.dword	_ZN34_INTERNAL_da88de50_4_k_cu_98727e2e6thrust24THRUST_300001_SM_1000_NS12placeholders2_3E
	.align		8
        /*0118*/ 	.dword	_ZN34_INTERNAL_da88de50_4_k_cu_98727e2e6thrust24THRUST_300001_SM_1000_NS12placeholders2_4E
	.align		8
        /*0120*/ 	.dword	_ZN34_INTERNAL_da88de50_4_k_cu_98727e2e6thrust24THRUST_300001_SM_1000_NS12placeholders2_5E
	.align		8
        /*0128*/ 	.dword	_ZN34_INTERNAL_da88de50_4_k_cu_98727e2e6thrust24THRUST_300001_SM_1000_NS12placeholders2_6E
	.align		8
        /*0130*/ 	.dword	_ZN34_INTERNAL_da88de50_4_k_cu_98727e2e6thrust24THRUST_300001_SM_1000_NS12placeholders2_7E
	.align		8
        /*0138*/ 	.dword	_ZN34_INTERNAL_da88de50_4_k_cu_98727e2e6thrust24THRUST_300001_SM_1000_NS12placeholders2_8E
	.align		8
        /*0140*/ 	.dword	_ZN34_INTERNAL_da88de50_4_k_cu_98727e2e6thrust24THRUST_300001_SM_1000_NS12placeholders2_9E
	.align		8
        /*0148*/ 	.dword	_ZN34_INTERNAL_da88de50_4_k_cu_98727e2e6thrust24THRUST_300001_SM_1000_NS12placeholders3_10E
	.align		8
        /*0150*/ 	.dword	_ZN34_INTERNAL_da88de50_4_k_cu_98727e2e6thrust24THRUST_300001_SM_1000_NS3seqE


//--------------------- .text._ZN3cub18CUB_300001_SM_10006detail11EmptyKernelIvEEvv --------------------------
	.section	.text._ZN3cub18CUB_300001_SM_10006detail11EmptyKernelIvEEvv,"ax",@progbits
	.align	128
        .global         _ZN3cub18CUB_300001_SM_10006detail11EmptyKernelIvEEvv
        .type           _ZN3cub18CUB_300001_SM_10006detail11EmptyKernelIvEEvv,@function
        .size           _ZN3cub18CUB_300001_SM_10006detail11EmptyKernelIvEEvv,(.L_x_3 - _ZN3cub18CUB_300001_SM_10006detail11EmptyKernelIvEEvv)
        .other          _ZN3cub18CUB_300001_SM_10006detail11EmptyKernelIvEEvv,@"STO_CUDA_ENTRY STV_DEFAULT"
_ZN3cub18CUB_300001_SM_10006detail11EmptyKernelIvEEvv:
.text._ZN3cub18CUB_300001_SM_10006detail11EmptyKernelIvEEvv:
[----:B------:R-:W-:Y:S01]  /*0000*/  LDC R1, c[0x0][0x37c] ;  /* 0x0000df00ff017b82 */ /* 0x000fe20000000800 */
[----:B------:R-:W-:Y:S05]  /*0010*/  EXIT ;  /* 0x000000000000794d */ /* 0x000fea0003800000 */
.L_x_0:
[----:B------:R-:W-:-:S00]  /*0020*/  BRA `(.L_x_0) ;  /* 0xfffffffc00fc7947 */ /* 0x000fc0000383ffff */
[----:B------:R-:W-:-:S00]  /*0030*/  NOP ;  /* 0x0000000000007918 */ /* 0x000fc00000000000 */
        /* <DEDUP_REMOVED lines=12> */
.L_x_3:


//--------------------- .text._Z19transpose_optimizedILi32ELi128EEvPKfPfii --------------------------
	.section	.text._Z19transpose_optimizedILi32ELi128EEvPKfPfii,"ax",@progbits
	.align	128
        .global         _Z19transpose_optimizedILi32ELi128EEvPKfPfii
        .type           _Z19transpose_optimizedILi32ELi128EEvPKfPfii,@function
        .size           _Z19transpose_optimizedILi32ELi128EEvPKfPfii,(.L_x_4 - _Z19transpose_optimizedILi32ELi128EEvPKfPfii)
        .other          _Z19transpose_optimizedILi32ELi128EEvPKfPfii,@"STO_CUDA_ENTRY STV_DEFAULT"
_Z19transpose_optimizedILi32ELi128EEvPKfPfii:
.text._Z19transpose_optimizedILi32ELi128EEvPKfPfii:
[----:B------:R-:W-:Y:S01]  /*0000*/  LDC R1, c[0x0][0x37c] ;  /* 0x0000df00ff017b82 */ /* 0x000fe20000000800 */
[----:B------:R-:W0:Y:S07]  /*0010*/  S2R R29, SR_CTAID.Y ;  /* 0x00000000001d7919 */ /* 0x000e2e0000002600 */
[----:B------:R-:W1:Y:S01]  /*0020*/  S2UR UR4, SR_CTAID.X ;  /* 0x00000000000479c3 */ /* 0x000e620000002500 */
[----:B------:R-:W2:Y:S01]  /*0030*/  LDCU.64 UR10, c[0x0][0x390] ;  /* 0x00007200ff0a77ac */ /* 0x000ea20008000a00 */
[----:B------:R-:W3:Y:S01]  /*0040*/  S2R R0, SR_TID.X ;  /* 0x0000000000007919 */ /* 0x000ee20000002100 */
[----:B------:R-:W4:Y:S01]  /*0050*/  LDCU.64 UR8, c[0x0][0x358] ;  /* 0x00006b00ff0877ac */ /* 0x000f220008000a00 */
[----:B-1----:R-:W-:Y:S01]  /*0060*/  USHF.L.U32 UR4, UR4, 0x5, URZ ;  /* 0x0000000504047899 */ /* 0x002fe200080006ff */
[----:B0-----:R-:W-:Y:S01]  /*0070*/  IMAD.SHL.U32 R29, R29, 0x20, RZ ;  /* 0x000000201d1d7824 */ /* 0x001fe200078e00ff */
[----:B---3--:R-:W-:-:S04]  /*0080*/  SHF.R.U32.HI R14, RZ, 0x5, R0 ;  /* 0x00000005ff0e7819 */ /* 0x008fc80000011600 */
[----:B------:R-:W-:Y:S02]  /*0090*/  LOP3.LUT R15, R29, 0x1f, R0, 0xf8, !PT ;  /* 0x0000001f1d0f7812 */ /* 0x000fe400078ef800 */
[----:B------:R-:W-:Y:S02]  /*00a0*/  LOP3.LUT R18, R14, UR4, RZ, 0xfc, !PT ;  /* 0x000000040e127c12 */ /* 0x000fe4000f8efcff */
[----:B--2---:R-:W-:-:S04]  /*00b0*/  ISETP.GE.AND P1, PT, R15, UR11, PT ;  /* 0x0000000b0f007c0c */ /* 0x004fc8000bf26270 */
[----:B------:R-:W-:-:S13]  /*00c0*/  ISETP.GE.OR P2, PT, R18, UR10, P1 ;  /* 0x0000000a12007c0c */ /* 0x000fda0008f46670 */
[----:B------:R-:W0:Y:S01]  /*00d0*/  @!P2 LDC.64 R4, c[0x0][0x380] ;  /* 0x0000e000ff04ab82 */ /* 0x000e220000000a00 */
[----:B------:R-:W-:-:S05]  /*00e0*/  @!P2 IMAD R2, R18, UR11, RZ ;  /* 0x0000000b1202ac24 */ /* 0x000fca000f8e02ff */
[----:B------:R-:W-:-:S04]  /*00f0*/  @!P2 IADD3 R3, P0, PT, R15, R2, RZ ;  /* 0x000000020f03a210 */ /* 0x000fc80007f1e0ff */
[----:B------:R-:W-:Y:S02]  /*0100*/  @!P2 LEA.HI.X.SX32 R2, R2, RZ, 0x1, P0 ;  /* 0x000000ff0202a211 */ /* 0x000fe400000f0eff */
[----:B0-----:R-:W-:-:S04]  /*0110*/  @!P2 LEA R4, P0, R3, R4, 0x2 ;  /* 0x000000040304a211 */ /* 0x001fc800078010ff */
[----:B------:R-:W-:-:S05]  /*0120*/  @!P2 LEA.HI.X R5, R3, R5, R2, 0x2, P0 ;  /* 0x000000050305a211 */ /* 0x000fca00000f1402 */
[----:B----4-:R0:W2:Y:S01]  /*0130*/  @!P2 LDG.E.CONSTANT R11, desc[UR8][R4.64] ;  /* 0x00000008040ba981 */ /* 0x0100a2000c1e9900 */
[----:B------:R-:W1:Y:S01]  /*0140*/  S2UR UR6, SR_CgaCtaId ;  /* 0x00000000000679c3 */ /* 0x000e620000008800 */
[C---:B------:R-:W-:Y:S01]  /*0150*/  VIADD R7, R18.reuse, 0x4 ;  /* 0x0000000412077836 */ /* 0x040fe20000000000 */
[----:B------:R-:W-:Y:S01]  /*0160*/  UMOV UR5, 0x400 ;  /* 0x0000040000057882 */ /* 0x000fe20000000000 */
[----:B------:R-:W-:Y:S02]  /*0170*/  VIADD R9, R18, 0x8 ;  /* 0x0000000812097836 */ /* 0x000fe40000000000 */
[----:B------:R-:W-:Y:S01]  /*0180*/  IMAD.SHL.U32 R6, R0, 0x4, RZ ;  /* 0x0000000400067824 */ /* 0x000fe200078e00ff */
[----:B------:R-:W-:Y:S01]  /*0190*/  ISETP.GE.OR P6, PT, R7, UR10, P1 ;  /* 0x0000000a07007c0c */ /* 0x000fe20008fc6670 */
[C---:B------:R-:W-:Y:S01]  /*01a0*/  VIADD R10, R18.reuse, 0xc ;  /* 0x0000000c120a7836 */ /* 0x040fe20000000000 */
[----:B------:R-:W-:Y:S01]  /*01b0*/  ISETP.GE.OR P0, PT, R9, UR10, P1 ;  /* 0x0000000a09007c0c */ /* 0x000fe20008f06670 */
[----:B------:R-:W-:Y:S01]  /*01c0*/  VIADD R16, R18, 0x10 ;  /* 0x0000001012107836 */ /* 0x000fe20000000000 */
[----:B------:R-:W-:Y:S01]  /*01d0*/  LOP3.LUT R6, R6, 0x7c, RZ, 0xc0, !PT ;  /* 0x0000007c06067812 */ /* 0x000fe200078ec0ff */
[----:B------:R-:W-:Y:S01]  /*01e0*/  VIADD R17, R18, 0x14 ;  /* 0x0000001412117836 */ /* 0x000fe20000000000 */
[----:B------:R-:W-:-:S02]  /*01f0*/  ISETP.GE.OR P5, PT, R10, UR10, P1 ;  /* 0x0000000a0a007c0c */ /* 0x000fc40008fa6670 */
[----:B------:R-:W-:Y:S02]  /*0200*/  ISETP.GE.OR P4, PT, R16, UR10, P1 ;  /* 0x0000000a10007c0c */ /* 0x000fe40008f86670 */
[----:B------:R-:W-:-:S03]  /*0210*/  ISETP.GE.OR P3, PT, R17, UR10, P1 ;  /* 0x0000000a11007c0c */ /* 0x000fc60008f66670 */
[----:B------:R-:W3:Y:S01]  /*0220*/  @!P6 LDC.64 R2, c[0x0][0x380] ;  /* 0x0000e000ff02eb82 */ /* 0x000ee20000000a00 */
[----:B------:R-:W-:Y:S02]  /*0230*/  @!P6 IMAD R8, R7, UR11, RZ ;  /* 0x0000000b0708ec24 */ /* 0x000fe4000f8e02ff */
[----:B------:R-:W-:Y:S01]  /*0240*/  @!P0 IMAD R20, R9, UR11, RZ ;  /* 0x0000000b09148c24 */ /* 0x000fe2000f8e02ff */
[----:B-1----:R-:W-:Y:S02]  /*0250*/  ULEA UR5, UR6, UR5, 0x18 ;  /* 0x0000000506057291 */ /* 0x002fe4000f8ec0ff */
[----:B------:R-:W-:Y:S02]  /*0260*/  @!P5 IMAD R22, R10, UR11, RZ ;  /* 0x0000000b0a16dc24 */ /* 0x000fe4000f8e02ff */
[----:B0-----:R-:W0:Y:S01]  /*0270*/  @!P0 LDC.64 R4, c[0x0][0x380] ;  /* 0x0000e000ff048b82 */ /* 0x001e220000000a00 */
[----:B------:R-:W-:Y:S02]  /*0280*/  @!P4 IMAD R16, R16, UR11, RZ ;  /* 0x0000000b1010cc24 */ /* 0x000fe4000f8e02ff */
[----:B------:R-:W-:-:S04]  /*0290*/  VIADD R13, R6, UR5 ;  /* 0x00000005060d7c36 */ /* 0x000fc80008000000 */
[----:B------:R-:W-:Y:S01]  /*02a0*/  IMAD R12, R14, 0x84, R13 ;  /* 0x000000840e0c7824 */ /* 0x000fe200078e020d */
[----:B------:R-:W1:Y:S04]  /*02b0*/  @!P5 LDC.64 R6, c[0x0][0x380] ;  /* 0x0000e000ff06db82 */ /* 0x000e680000000a00 */
[----:B--2---:R2:W-:Y:S01]  /*02c0*/  @!P2 STS [R12], R11 ;  /* 0x0000000b0c00a388 */ /* 0x0045e20000000800 */
[----:B------:R-:W-:-:S04]  /*02d0*/  @!P6 IADD3 R19, P2, PT, R15, R8, RZ ;  /* 0x000000080f13e210 */ /* 0x000fc80007f5e0ff */
[----:B------:R-:W-:Y:S02]  /*02e0*/  @!P6 LEA.HI.X.SX32 R8, R8, RZ, 0x1, P2 ;  /* 0x000000ff0808e211 */ /* 0x000fe400010f0eff */
[C---:B---3--:R-:W-:Y:S01]  /*02f0*/  @!P6 LEA R2, P2, R19.reuse, R2, 0x2 ;  /* 0x000000021302e211 */ /* 0x048fe200078410ff */
[----:B--2---:R-:W2:Y:S03]  /*0300*/  @!P3 LDC.64 R10, c[0x0][0x380] ;  /* 0x0000e000ff0abb82 */ /* 0x004ea60000000a00 */
[----:B------:R-:W-:Y:S02]  /*0310*/  @!P6 LEA.HI.X R3, R19, R3, R8, 0x2, P2 ;  /* 0x000000031303e211 */ /* 0x000fe400010f1408 */
[----:B------:R-:W-:Y:S02]  /*0320*/  @!P0 IADD3 R21, P2, PT, R15, R20, RZ ;  /* 0x000000140f158210 */ /* 0x000fe40007f5e0ff */
[----:B------:R-:W-:-:S02]  /*0330*/  P2R R19, PR, RZ, 0x40 ;  /* 0x00000040ff137803 */ /* 0x000fc40000000000 */
[----:B------:R-:W-:Y:S01]  /*0340*/  @!P0 LEA.HI.X.SX32 R20, R20, RZ, 0x1, P2 ;  /* 0x000000ff14148211 */ /* 0x000fe200010f0eff */
[----:B------:R-:W3:Y:S01]  /*0350*/  @!P4 LDC.64 R8, c[0x0][0x380] ;  /* 0x0000e000ff08cb82 */ /* 0x000ee20000000a00 */
[----:B0-----:R-:W-:-:S04]  /*0360*/  @!P0 LEA R4, P2, R21, R4, 0x2 ;  /* 0x0000000415048211 */ /* 0x001fc800078410ff */
[----:B------:R-:W-:Y:S02]  /*0370*/  @!P0 LEA.HI.X R5, R21, R5, R20, 0x2, P2 ;  /* 0x0000000515058211 */ /* 0x000fe400010f1414 */
[----:B------:R-:W-:-:S04]  /*0380*/  @!P5 IADD3 R20, P2, PT, R15, R22, RZ ;  /* 0x000000160f14d210 */ /* 0x000fc80007f5e0ff */
[----:B------:R-:W-:Y:S01]  /*0390*/  @!P5 LEA.HI.X.SX32 R22, R22, RZ, 0x1, P2 ;  /* 0x000000ff1616d211 */ /* 0x000fe200010f0eff */
[----:B------:R-:W4:Y:S01]  /*03a0*/  @!P0 LDG.E.CONSTANT R5, desc[UR8][R4.64] ;  /* 0x0000000804058981 */ /* 0x000f22000c1e9900 */
[----:B-1----:R-:W-:-:S04]  /*03b0*/  @!P5 LEA R6, P2, R20, R6, 0x2 ;  /* 0x000000061406d211 */ /* 0x002fc800078410ff */
[----:B------:R-:W-:Y:S01]  /*03c0*/  @!P5 LEA.HI.X R7, R20, R7, R22, 0x2, P2 ;  /* 0x000000071407d211 */ /* 0x000fe200010f1416 */
[----:B------:R-:W-:Y:S01]  /*03d0*/  @!P3 IMAD R20, R17, UR11, RZ ;  /* 0x0000000b1114bc24 */ /* 0x000fe2000f8e02ff */
[----:B------:R-:W-:-:S04]  /*03e0*/  @!P4 IADD3 R21, P2, PT, R15, R16, RZ ;  /* 0x000000100f15c210 */ /* 0x000fc80007f5e0ff */
[----:B------:R-:W-:Y:S01]  /*03f0*/  @!P4 LEA.HI.X.SX32 R16, R16, RZ, 0x1, P2 ;  /* 0x000000ff1010c211 */ /* 0x000fe200010f0eff */
[----:B------:R-:W5:Y:S01]  /*0400*/  @!P5 LDG.E.CONSTANT R7, desc[UR8][R6.64] ;  /* 0x000000080607d981 */ /* 0x000f62000c1e9900 */
[----:B---3--:R-:W-:-:S04]  /*0410*/  @!P4 LEA R8, P2, R21, R8, 0x2 ;  /* 0x000000081508c211 */ /* 0x008fc800078410ff */
[----:B------:R-:W-:Y:S01]  /*0420*/  @!P4 LEA.HI.X R9, R21, R9, R16, 0x2, P2 ;  /* 0x000000091509c211 */ /* 0x000fe200010f1410 */
[C---:B------:R-:W-:Y:S01]  /*0430*/  VIADD R16, R18.reuse, 0x18 ;  /* 0x0000001812107836 */ /* 0x040fe20000000000 */
[----:B------:R-:W-:Y:S01]  /*0440*/  @!P3 IADD3 R17, P2, PT, R15, R20, RZ ;  /* 0x000000140f11b210 */ /* 0x000fe20007f5e0ff */
[----:B------:R-:W-:-:S03]  /*0450*/  VIADD R18, R18, 0x1c ;  /* 0x0000001c12127836 */ /* 0x000fc60000000000 */
[----:B------:R-:W-:Y:S02]  /*0460*/  @!P3 LEA.HI.X.SX32 R20, R20, RZ, 0x1, P2 ;  /* 0x000000ff1414b211 */ /* 0x000fe400010f0eff */
[----:B--2---:R-:W-:-:S04]  /*0470*/  @!P3 LEA R10, P2, R17, R10, 0x2 ;  /* 0x0000000a110ab211 */ /* 0x004fc800078410ff */
[----:B------:R-:W-:Y:S02]  /*0480*/  @!P3 LEA.HI.X R11, R17, R11, R20, 0x2, P2 ;  /* 0x0000000b110bb211 */ /* 0x000fe400010f1414 */
[----:B------:R-:W-:Y:S02]  /*0490*/  ISETP.GE.OR P2, PT, R16, UR10, P1 ;  /* 0x0000000a10007c0c */ /* 0x000fe40008f46670 */
[----:B------:R-:W-:Y:S02]  /*04a0*/  ISETP.GE.OR P1, PT, R18, UR10, P1 ;  /* 0x0000000a12007c0c */ /* 0x000fe40008f26670 */
[----:B------:R-:W2:Y:S09]  /*04b0*/  @!P3 LDG.E.CONSTANT R11, desc[UR8][R10.64] ;  /* 0x000000080a0bb981 */ /* 0x000eb2000c1e9900 */
[----:B------:R-:W-:-:S02]  /*04c0*/  @!P2 IMAD R16, R16, UR11, RZ ;  /* 0x0000000b1010ac24 */ /* 0x000fc4000f8e02ff */
[----:B------:R-:W-:-:S03]  /*04d0*/  @!P1 IMAD R18, R18, UR11, RZ ;  /* 0x0000000b12129c24 */ /* 0x000fc6000f8e02ff */
[----:B------:R-:W-:-:S04]  /*04e0*/  @!P2 IADD3 R20, P6, PT, R15, R16, RZ ;  /* 0x000000100f14a210 */ /* 0x000fc80007fde0ff */
[----:B------:R-:W-:Y:S02]  /*04f0*/  @!P2 LEA.HI.X.SX32 R21, R16, RZ, 0x1, P6 ;  /* 0x000000ff1015a211 */ /* 0x000fe400030f0eff */
[----:B------:R-:W0:Y:S02]  /*0500*/  @!P2 LDC.64 R16, c[0x0][0x380] ;  /* 0x0000e000ff10ab82 */ /* 0x000e240000000a00 */
[----:B0-----:R-:W-:-:S04]  /*0510*/  @!P2 LEA R16, P6, R20, R16, 0x2 ;  /* 0x000000101410a211 */ /* 0x001fc800078c10ff */
[----:B------:R-:W-:Y:S02]  /*0520*/  @!P2 LEA.HI.X R17, R20, R17, R21, 0x2, P6 ;  /* 0x000000111411a211 */ /* 0x000fe400030f1415 */
[----:B------:R-:W0:Y:S01]  /*0530*/  @!P1 LDC.64 R20, c[0x0][0x380] ;  /* 0x0000e000ff149b82 */ /* 0x000e220000000a00 */
[----:B------:R-:W-:-:S03]  /*0540*/  @!P1 IADD3 R15, P6, PT, R15, R18, RZ ;  /* 0x000000120f0f9210 */ /* 0x000fc60007fde0ff */
[----:B------:R-:W3:Y:S01]  /*0550*/  @!P2 LDG.E.CONSTANT R17, desc[UR8][R16.64] ;  /* 0x000000081011a981 */ /* 0x000ee2000c1e9900 */
[----:B------:R-:W-:Y:S02]  /*0560*/  @!P1 LEA.HI.X.SX32 R18, R18, RZ, 0x1, P6 ;  /* 0x000000ff12129211 */ /* 0x000fe400030f0eff */
[----:B0-----:R-:W-:-:S04]  /*0570*/  @!P1 LEA R20, P6, R15, R20, 0x2 ;  /* 0x000000140f149211 */ /* 0x001fc800078c10ff */
[----:B------:R-:W-:Y:S02]  /*0580*/  @!P1 LEA.HI.X R21, R15, R21, R18, 0x2, P6 ;  /* 0x000000150f159211 */ /* 0x000fe400030f1412 */
[----:B------:R-:W-:Y:S01]  /*0590*/  ISETP.NE.AND P6, PT, R19, RZ, PT ;  /* 0x000000ff1300720c */ /* 0x000fe20003fc5270 */
[----:B------:R-:W3:Y:S04]  /*05a0*/  @!P4 LDG.E.CONSTANT R15, desc[UR8][R8.64] ;  /* 0x00000008080fc981 */ /* 0x000ee8000c1e9900 */
[----:B------:R-:W3:Y:S08]  /*05b0*/  @!P1 LDG.E.CONSTANT R21, desc[UR8][R20.64] ;  /* 0x0000000814159981 */ /* 0x000ef0000c1e9900 */
[----:B------:R0:W3:Y:S01]  /*05c0*/  @!P6 LDG.E.CONSTANT R3, desc[UR8][R2.64] ;  /* 0x000000080203e981 */ /* 0x0000e2000c1e9900 */
[----:B------:R-:W-:Y:S01]  /*05d0*/  LOP3.LUT R18, R0, 0x1f, RZ, 0xc0, !PT ;  /* 0x0000001f00127812 */ /* 0x000fe200078ec0ff */
[----:B------:R-:W-:-:S04]  /*05e0*/  IMAD.IADD R29, R14, 0x1, R29 ;  /* 0x000000010e1d7824 */ /* 0x000fc800078e021d */
[C---:B------:R-:W-:Y:S02]  /*05f0*/  VIADD R0, R18.reuse, UR4 ;  /* 0x0000000412007c36 */ /* 0x040fe40008000000 */
[----:B------:R-:W-:Y:S02]  /*0600*/  IMAD R13, R18, 0x80, R13 ;  /* 0x00000080120d7824 */ /* 0x000fe400078e020d */
[C---:B------:R-:W-:Y:S02]  /*0610*/  VIADD R19, R29.reuse, 0x4 ;  /* 0x000000041d137836 */ /* 0x040fe40000000000 */
[----:B0-----:R-:W-:Y:S02]  /*0620*/  IMAD R2, R14, 0x4, R13 ;  /* 0x000000040e027824 */ /* 0x001fe400078e020d */
[C---:B------:R-:W-:Y:S02]  /*0630*/  VIADD R23, R29.reuse, 0x8 ;  /* 0x000000081d177836 */ /* 0x040fe40000000000 */
[----:B------:R-:W-:-:S02]  /*0640*/  VIADD R9, R29, 0x10 ;  /* 0x000000101d097836 */ /* 0x000fc40000000000 */
[C---:B------:R-:W-:Y:S02]  /*0650*/  VIADD R27, R29.reuse, 0x14 ;  /* 0x000000141d1b7836 */ /* 0x040fe40000000000 */
[----:B------:R-:W-:Y:S01]  /*0660*/  VIADD R25, R29, 0x18 ;  /* 0x000000181d197836 */ /* 0x000fe20000000000 */
[----:B----4-:R0:W-:Y:S04]  /*0670*/  @!P0 STS [R12+0x420], R5 ;  /* 0x000420050c008388 */ /* 0x0101e80000000800 */
[----:B-----5:R-:W-:Y:S04]  /*0680*/  @!P5 STS [R12+0x630], R7 ;  /* 0x000630070c00d388 */ /* 0x020fe80000000800 */
[----:B--2---:R-:W-:Y:S01]  /*0690*/  @!P3 STS [R12+0xa50], R11 ;  /* 0x000a500b0c00b388 */ /* 0x004fe20000000800 */
[----:B------:R-:W-:-:S04]  /*06a0*/  ISETP.GE.AND P0, PT, R19, UR11, PT ;  /* 0x0000000b13007c0c */ /* 0x000fc8000bf06270 */
[C---:B------:R-:W-:Y:S01]  /*06b0*/  ISETP.GE.OR P0, PT, R0.reuse, UR10, P0 ;  /* 0x0000000a00007c0c */ /* 0x040fe20008706670 */
[----:B0-----:R-:W-:Y:S01]  /*06c0*/  VIADD R5, R29, 0xc ;  /* 0x0000000c1d057836 */ /* 0x001fe20000000000 */
[----:B------:R-:W-:Y:S02]  /*06d0*/  ISETP.GE.AND P3, PT, R23, UR11, PT ;  /* 0x0000000b17007c0c */ /* 0x000fe4000bf66270 */
[----:B------:R-:W-:Y:S02]  /*06e0*/  ISETP.GE.AND P5, PT, R9, UR11, PT ;  /* 0x0000000b09007c0c */ /* 0x000fe4000bfa6270 */
[----:B------:R-:W-:Y:S01]  /*06f0*/  ISETP.GE.OR P3, PT, R0, UR10, P3 ;  /* 0x0000000a00007c0c */ /* 0x000fe20009f66670 */
[----:B---3--:R-:W-:Y:S04]  /*0700*/  @!P2 STS [R12+0xc60], R17 ;  /* 0x000c60110c00a388 */ /* 0x008fe80000000800 */
[----:B------:R0:W-:Y:S04]  /*0710*/  @!P4 STS [R12+0x840], R15 ;  /* 0x0008400f0c00c388 */ /* 0x0001e80000000800 */
[----:B------:R-:W-:Y:S04]  /*0720*/  @!P1 STS [R12+0xe70], R21 ;  /* 0x000e70150c009388 */ /* 0x000fe80000000800 */
[----:B------:R1:W-:Y:S01]  /*0730*/  @!P6 STS [R12+0x210], R3 ;  /* 0x000210030c00e388 */ /* 0x0003e20000000800 */
[----:B------:R-:W-:Y:S01]  /*0740*/  ISETP.GE.AND P2, PT, R25, UR11, PT ;  /* 0x0000000b19007c0c */ /* 0x000fe2000bf46270 */
[----:B0-----:R-:W0:Y:S08]  /*0750*/  @!P0 LDC.64 R14, c[0x0][0x388] ;  /* 0x0000e200ff0e8b82 */ /* 0x001e300000000a00 */
[----:B------:R-:W-:Y:S01]  /*0760*/  BAR.SYNC.DEFER_BLOCKING 0x0 ;  /* 0x0000000000007b1d */ /* 0x000fe20000010000 */
[----:B------:R-:W-:-:S04]  /*0770*/  ISETP.GE.AND P6, PT, R29, UR11, PT ;  /* 0x0000000b1d007c0c */ /* 0x000fc8000bfc6270 */
[C---:B------:R-:W-:Y:S02]  /*0780*/  ISETP.GE.OR P6, PT, R0.reuse, UR10, P6 ;  /* 0x0000000a00007c0c */ /* 0x040fe4000b7c6670 */
[----:B------:R-:W-:Y:S02]  /*0790*/  ISETP.GE.AND P4, PT, R5, UR11, PT ;  /* 0x0000000b05007c0c */ /* 0x000fe4000bf86270 */
[----:B------:R-:W-:Y:S02]  /*07a0*/  ISETP.GE.AND P1, PT, R27, UR11, PT ;  /* 0x0000000b1b007c0c */ /* 0x000fe4000bf26270 */
[----:B------:R-:W-:-:S07]  /*07b0*/  ISETP.GE.OR P5, PT, R0, UR10, P5 ;  /* 0x0000000a00007c0c */ /* 0x000fce000afa6670 */
[----:B------:R-:W2:Y:S01]  /*07c0*/  @!P6 LDC.64 R16, c[0x0][0x388] ;  /* 0x0000e200ff10eb82 */ /* 0x000ea20000000a00 */
[----:B------:R-:W3:Y:S01]  /*07d0*/  @!P6 LDS R24, [R2] ;  /* 0x000000000218e984 */ /* 0x000ee20000000800 */
[----:B------:R-:W-:-:S03]  /*07e0*/  ISETP.GE.OR P4, PT, R0, UR10, P4 ;  /* 0x0000000a00007c0c */ /* 0x000fc6000a786670 */
[----:B------:R-:W4:Y:S01]  /*07f0*/  @!P0 LDS R7, [R2+0x10] ;  /* 0x0000100002078984 */ /* 0x000f220000000800 */
[C---:B------:R-:W-:Y:S02]  /*0800*/  ISETP.GE.OR P1, PT, R0.reuse, UR10, P1 ;  /* 0x0000000a00007c0c */ /* 0x040fe40008f26670 */
[----:B------:R-:W-:Y:S01]  /*0810*/  ISETP.GE.OR P2, PT, R0, UR10, P2 ;  /* 0x0000000a00007c0c */ /* 0x000fe20009746670 */
[----:B------:R-:W5:Y:S01]  /*0820*/  @!P3 LDS R22, [R2+0x20] ;  /* 0x000020000216b984 */ /* 0x000f620000000800 */
[----:B------:R-:W-:-:S03]  /*0830*/  @!P6 IMAD R11, R29, UR10, R0 ;  /* 0x0000000a1d0bec24 */ /* 0x000fc6000f8e0200 */
[----:B------:R-:W-:Y:S01]  /*0840*/  @!P5 LDS R6, [R2+0x40] ;  /* 0x000040000206d984 */ /* 0x000fe20000000800 */
[----:B------:R-:W-:Y:S01]  /*0850*/  @!P0 IMAD R19, R19, UR10, R0 ;  /* 0x0000000a13138c24 */ /* 0x000fe2000f8e0200 */
[----:B-1----:R-:W1:Y:S02]  /*0860*/  @!P4 LDC.64 R12, c[0x0][0x388] ;  /* 0x0000e200ff0ccb82 */ /* 0x002e640000000a00 */
[----:B------:R-:W5:Y:S04]  /*0870*/  @!P4 LDS R8, [R2+0x30] ;  /* 0x000030000208c984 */ /* 0x000f680000000800 */
[----:B------:R-:W5:Y:S01]  /*0880*/  @!P1 LDS R4, [R2+0x50] ;  /* 0x0000500002049984 */ /* 0x000f620000000800 */
[----:B--2---:R-:W-:Y:S01]  /*0890*/  @!P6 IMAD.WIDE R16, R11, 0x4, R16 ;  /* 0x000000040b10e825 */ /* 0x004fe200078e0210 */
[----:B------:R-:W2:Y:S02]  /*08a0*/  @!P2 LDC.64 R20, c[0x0][0x388] ;  /* 0x0000e200ff14ab82 */ /* 0x000ea40000000a00 */
[----:B------:R-:W2:Y:S01]  /*08b0*/  @!P2 LDS R3, [R2+0x60] ;  /* 0x000060000203a984 */ /* 0x000ea20000000800 */
[----:B0-----:R-:W-:-:S05]  /*08c0*/  @!P0 IMAD.WIDE R14, R19, 0x4, R14 ;  /* 0x00000004130e8825 */ /* 0x001fca00078e020e */
[----:B------:R-:W0:Y:S08]  /*08d0*/  @!P3 LDC.64 R10, c[0x0][0x388] ;  /* 0x0000e200ff0abb82 */ /* 0x000e300000000a00 */
[----:B------:R-:W2:Y:S01]  /*08e0*/  @!P1 LDC.64 R18, c[0x0][0x388] ;  /* 0x0000e200ff129b82 */ /* 0x000ea20000000a00 */
[----:B---3--:R3:W-:Y:S01]  /*08f0*/  @!P6 STG.E desc[UR8][R16.64], R24 ;  /* 0x000000181000e986 */ /* 0x0087e2000c101908 */
[----:B------:R-:W-:-:S06]  /*0900*/  VIADD R29, R29, 0x1c ;  /* 0x0000001c1d1d7836 */ /* 0x000fcc0000000000 */
[----:B---3--:R-:W3:Y:S01]  /*0910*/  @!P5 LDC.64 R16, c[0x0][0x388] ;  /* 0x0000e200ff10db82 */ /* 0x008ee20000000a00 */
[----:B----4-:R4:W-:Y:S01]  /*0920*/  @!P0 STG.E desc[UR8][R14.64], R7 ;  /* 0x000000070e008986 */ /* 0x0109e2000c101908 */
[----:B------:R-:W-:Y:S01]  /*0930*/  ISETP.GE.AND P0, PT, R29, UR11, PT ;  /* 0x0000000b1d007c0c */ /* 0x000fe2000bf06270 */
[--C-:B------:R-:W-:Y:S02]  /*0940*/  @!P3 IMAD R23, R23, UR10, R0.reuse ;  /* 0x0000000a1717bc24 */ /* 0x100fe4000f8e0200 */
[--C-:B------:R-:W-:Y:S01]  /*0950*/  @!P4 IMAD R5, R5, UR10, R0.reuse ;  /* 0x0000000a0505cc24 */ /* 0x100fe2000f8e0200 */
[----:B------:R-:W-:Y:S01]  /*0960*/  ISETP.GE.OR P0, PT, R0, UR10, P0 ;  /* 0x0000000a00007c0c */ /* 0x000fe20008706670 */
[--C-:B------:R-:W-:Y:S02]  /*0970*/  @!P5 IMAD R9, R9, UR10, R0.reuse ;  /* 0x0000000a0909dc24 */ /* 0x100fe4000f8e0200 */
[----:B------:R-:W-:Y:S02]  /*0980*/  @!P1 IMAD R27, R27, UR10, R0 ;  /* 0x0000000a1b1b9c24 */ /* 0x000fe4000f8e0200 */
[----:B0-----:R-:W-:-:S04]  /*0990*/  @!P3 IMAD.WIDE R10, R23, 0x4, R10 ;  /* 0x00000004170ab825 */ /* 0x001fc800078e020a */
[----:B------:R-:W-:Y:S02]  /*09a0*/  @!P2 IMAD R25, R25, UR10, R0 ;  /* 0x0000000a1919ac24 */ /* 0x000fe4000f8e0200 */
[----:B-1----:R-:W-:Y:S01]  /*09b0*/  @!P4 IMAD.WIDE R12, R5, 0x4, R12 ;  /* 0x00000004050cc825 */ /* 0x002fe200078e020c */
[----:B-----5:R4:W-:Y:S03]  /*09c0*/  @!P3 STG.E desc[UR8][R10.64], R22 ;  /* 0x000000160a00b986 */ /* 0x0209e6000c101908 */
[----:B--2---:R-:W-:-:S04]  /*09d0*/  @!P1 IMAD.WIDE R18, R27, 0x4, R18 ;  /* 0x000000041b129825 */ /* 0x004fc800078e0212 */
[----:B---3--:R-:W-:Y:S01]  /*09e0*/  @!P5 IMAD.WIDE R16, R9, 0x4, R16 ;  /* 0x000000040910d825 */ /* 0x008fe200078e0210 */
[----:B------:R4:W-:Y:S03]  /*09f0*/  @!P4 STG.E desc[UR8][R12.64], R8 ;  /* 0x000000080c00c986 */ /* 0x0009e6000c101908 */
[----:B------:R-:W-:Y:S01]  /*0a00*/  @!P2 IMAD.WIDE R20, R25, 0x4, R20 ;  /* 0x000000041914a825 */ /* 0x000fe200078e0214 */
[----:B------:R4:W-:Y:S04]  /*0a10*/  @!P5 STG.E desc[UR8][R16.64], R6 ;  /* 0x000000061000d986 */ /* 0x0009e8000c101908 */
[----:B------:R4:W-:Y:S04]  /*0a20*/  @!P1 STG.E desc[UR8][R18.64], R4 ;  /* 0x0000000412009986 */ /* 0x0009e8000c101908 */
[----:B------:R4:W-:Y:S01]  /*0a30*/  @!P2 STG.E desc[UR8][R20.64], R3 ;  /* 0x000000031400a986 */ /* 0x0009e2000c101908 */
[----:B------:R-:W-:Y:S05]  /*0a40*/  @P0 EXIT ;  /* 0x000000000000094d */ /* 0x000fea0003800000 */
[----:B----4-:R-:W0:Y:S01]  /*0a50*/  LDS R3, [R2+0x70] ;  /* 0x0000700002037984 */ /* 0x010e220000000800 */
[----:B------:R-:W1:Y:S01]  /*0a60*/  LDC.64 R4, c[0x0][0x388] ;  /* 0x0000e200ff047b82 */ /* 0x000e620000000a00 */
[----:B------:R-:W-:-:S04]  /*0a70*/  IMAD R29, R29, UR10, R0 ;  /* 0x0000000a1d1d7c24 */ /* 0x000fc8000f8e0200 */
[----:B-1----:R-:W-:-:S05]  /*0a80*/  IMAD.WIDE R4, R29, 0x4, R4 ;  /* 0x000000041d047825 */ /* 0x002fca00078e0204 */
[----:B0-----:R-:W-:Y:S01]  /*0a90*/  STG.E desc[UR8][R4.64], R3 ;  /* 0x0000000304007986 */ /* 0x001fe2000c101908 */
[----:B------:R-:W-:Y:S05]  /*0aa0*/  EXIT ;  /* 0x000000000000794d */ /* 0x000fea0003800000 */
.L_x_1:
        /* <DEDUP_REMOVED lines=13> */
.L_x_4:


//--------------------- .text._Z23matrix_transpose_kernelPKfPfii --------------------------
	.section	.text._Z23matrix_transpose_kernelPKfPfii,"ax",@progbits
	.align	128
        .global         _Z23matrix_transpose_kernelPKfPfii
        .type           _Z23matrix_transpose_kernelPKfPfii,@function
        .size           _Z23matrix_transpose_kernelPKfPfii,(.L_x_5 - _Z23matrix_transpose_kernelPKfPfii)
        .other          _Z23matrix_transpose_kernelPKfPfii,@"STO_CUDA_ENTRY STV_DEFAULT"
_Z23matrix_transpose_kernelPKfPfii:
.text._Z23matrix_transpose_kernelPKfPfii:
[----:B------:R-:W-:Y:S01]  /*0000*/  LDC R1, c[0x0][0x37c] ;  /* 0x0000df00ff017b82 */ /* 0x000fe20000000800 */
[----:B------:R-:W0:Y:S01]  /*0010*/  S2R R7, SR_TID.Y ;  /* 0x0000000000077919 */ /* 0x000e220000002200 */
[----:B------:R-:W1:Y:S01]  /*0020*/  LDCU UR4, c[0x0][0x360] ;  /* 0x00006c00ff0477ac */ /* 0x000e620008000800 */
[----:B------:R-:W0:Y:S01]  /*0030*/  S2R R2, SR_CTAID.Y ;  /* 0x0000000000027919 */ /* 0x000e220000002600 */
[----:B------:R-:W0:Y:S01]  /*0040*/  LDCU UR5, c[0x0][0x364] ;  /* 0x00006c80ff0577ac */ /* 0x000e220008000800 */
[----:B------:R-:W1:Y:S01]  /*0050*/  S2R R0, SR_TID.X ;  /* 0x0000000000007919 */ /* 0x000e620000002100 */
[----:B------:R-:W2:Y:S01]  /*0060*/  LDCU.64 UR6, c[0x0][0x390] ;  /* 0x00007200ff0677ac */ /* 0x000ea20008000a00 */
[----:B------:R-:W1:Y:S01]  /*0070*/  S2R R3, SR_CTAID.X ;  /* 0x0000000000037919 */ /* 0x000e620000002500 */
[----:B0-----:R-:W-:-:S05]  /*0080*/  IMAD R7, R2, UR5, R7 ;  /* 0x0000000502077c24 */ /* 0x001fca000f8e0207 */
[----:B--2---:R-:W-:Y:S01]  /*0090*/  ISETP.GE.AND P0, PT, R7, UR7, PT ;  /* 0x0000000707007c0c */ /* 0x004fe2000bf06270 */
[----:B-1----:R-:W-:-:S05]  /*00a0*/  IMAD R0, R3, UR4, R0 ;  /* 0x0000000403007c24 */ /* 0x002fca000f8e0200 */
[----:B------:R-:W-:-:S13]  /*00b0*/  ISETP.GE.OR P0, PT, R0, UR6, P0 ;  /* 0x0000000600007c0c */ /* 0x000fda0008706670 */
[----:B------:R-:W-:Y:S05]  /*00c0*/  @P0 EXIT ;  /* 0x000000000000094d */ /* 0x000fea0003800000 */
[----:B------:R-:W0:Y:S01]  /*00d0*/  LDC.64 R2, c[0x0][0x380] ;  /* 0x0000e000ff027b82 */ /* 0x000e220000000a00 */
[----:B------:R-:W1:Y:S01]  /*00e0*/  LDCU.64 UR4, c[0x0][0x358] ;  /* 0x00006b00ff0477ac */ /* 0x000e620008000a00 */
[----:B------:R-:W-:-:S04]  /*00f0*/  IMAD R5, R0, UR7, R7 ;  /* 0x0000000700057c24 */ /* 0x000fc8000f8e0207 */
[----:B0-----:R-:W-:Y:S02]  /*0100*/  IMAD.WIDE R2, R5, 0x4, R2 ;  /* 0x0000000405027825 */ /* 0x001fe400078e0202 */
[----:B------:R-:W0:Y:S04]  /*0110*/  LDC.64 R4, c[0x0][0x388] ;  /* 0x0000e200ff047b82 */ /* 0x000e280000000a00 */
[----:B-1----:R-:W2:Y:S01]  /*0120*/  LDG.E R3, desc[UR4][R2.64] ;  /* 0x0000000402037981 */ /* 0x002ea2000c1e1900 */
[----:B------:R-:W-:-:S04]  /*0130*/  IMAD R7, R7, UR6, R0 ;  /* 0x0000000607077c24 */ /* 0x000fc8000f8e0200 */
[----:B0-----:R-:W-:-:S05]  /*0140*/  IMAD.WIDE R4, R7, 0x4, R4 ;  /* 0x0000000407047825 */ /* 0x001fca00078e0204 */
[----:B--2---:R-:W-:Y:S01]  /*0150*/  STG.E desc[UR4][R4.64], R3 ;  /* 0x0000000304007986 */ /* 0x004fe2000c101904 */
[----:B------:R-:W-:Y:S05]  /*0160*/  EXIT ;  /* 0x000000000000794d */ /* 0x000fea0003800000 */
.L_x_2:
        /* <DEDUP_REMOVED lines=9> */
.L_x_5:


//--------------------- .nv.shared.reserved.0     --------------------------
	.section	.nv.shared.reserved.0,"aw",@nobits
	.weak		__nv_reservedSMEM_offset_0_alias
	.size		__nv_reservedSMEM_offset_0_alias, 0, 64
	.other		__nv_reservedSMEM_offset_0_alias,@"STO_CUDA_RESERVED_SHARED STV_DEFAULT"
__nv_reservedSMEM_offset_0_alias:
	.zero		0
	.zero		64


//--------------------- .nv.global                --------------------------
	.section	.nv.global,"aw",@nobits
.nv.global:
	.type		_ZN34_INTERNAL_da88de50_4_k_cu_98727e2e6thrust24THRUST_300001_SM_1000_NS3seqE,@object
	.size		_ZN34_INTERNAL_da88de50_4_k_cu_98727e2e6thrust24THRUST_300001_SM_1000_NS3seqE,(_ZN34_INTERNAL_da88de50_4_k_cu_98727e2e4cuda3std3__48in_placeE - _ZN34_INTERNAL_da88de50_4_k_cu_98727e2e6thrust24THRUST_300001_SM_1000_NS3seqE)
_ZN34_INTERNAL_da88de50_4_k_cu_98727e2e6thrust24THRUST_300001_SM_1000_NS3seqE:
	.zero		1
	.type		_ZN34_INTERNAL_da88de50_4_k_cu_98727e2e4cuda3std3__48in_placeE,@object
	.size		_ZN34_INTERNAL_da88de50_4_k_cu_98727e2e4cuda3std3__48in_placeE,(_ZN34_INTERNAL_da88de50_4_k_cu_98727e2e4cuda3std6ranges3__45__cpo4sizeE - _ZN34_INTERNAL_da88de50_4_k_cu_98727e2e4cuda3std3__48in_placeE)
_ZN34_INTERNAL_da88de50_4_k_cu_98727e2e4cuda3std3__48in_placeE:
	.zero		1
	.type		_ZN34_INTERNAL_da88de50_4_k_cu_98727e2e4cuda3std6ranges3__45__cpo4sizeE,@object
	.size		_ZN34_INTERNAL_da88de50_4_k_cu_98727e2e4cuda3std6ranges3__45__cpo4sizeE,(_ZN34_INTERNAL_da88de50_4_k_cu_98727e2e6thrust24THRUST_300001_SM_1000_NS12placeholders2_3E - _ZN34_INTERNAL_da88de50_4_k_cu_98727e2e4cuda3std6ranges3__45__cpo4sizeE)
_ZN34_INTERNAL_da88de50_4_k_cu_98727e2e4cuda3std6ranges3__45__cpo4sizeE:
	.zero		1
	.type		_ZN34_INTERNAL_da88de50_4_k_cu_98727e2e6thrust24THRUST_300001_SM_1000_NS12placeholders2_3E,@object
	.size		_ZN34_INTERNAL_da88de50_4_k_cu_98727e2e6thrust24THRUST_300001_SM_1000_NS12placeholders2_3E,(_ZN34_INTERNAL_da88de50_4_k_cu_98727e2e4cuda3std3__45__cpo6cbeginE - _ZN34_INTERNAL_da88de50_4_k_cu_98727e2e6thrust24THRUST_300001_SM_1000_NS12placeholders2_3E)
_ZN34_INTERNAL_da88de50_4_k_cu_98727e2e6thrust24THRUST_300001_SM_1000_NS12placeholders2_3E:
	.zero		1
	.type		_ZN34_INTERNAL_da88de50_4_k_cu_98727e2e4cuda3std3__45__cpo6cbeginE,@object
	.size		_ZN34_INTERNAL_da88de50_4_k_cu_98727e2e4cuda3std3__45__cpo6cbeginE,(_ZN34_INTERNAL_da88de50_4_k_cu_98727e2e4cuda3std6ranges3__45__cpo6cbeginE - _ZN34_INTERNAL_da88de50_4_k_cu_98727e2e4cuda3std3__45__cpo6cbeginE)
_ZN34_INTERNAL_da88de50_4_k_cu_98727e2e4cuda3std3__45__cpo6cbeginE:
	.zero		1
	.type		_ZN34_INTERNAL_da88de50_4_k_cu_98727e2e4cuda3std6ranges3__45__cpo6cbeginE,@object
	.size		_ZN34_INTERNAL_da88de50_4_k_cu_98727e2e4cuda3std6ranges3__45__cpo6cbeginE,(_ZN34_INTERNAL_da88de50_4_k_cu_98727e2e6thrust24THRUST_300001_SM_1000_NS12placeholders2_7E - _ZN34_INTERNAL_da88de50_4_k_cu_98727e2e4cuda3std6ranges3__45__cpo6cbeginE)
_ZN34_INTERNAL_da88de50_4_k_cu_98727e2e4cuda3std6ranges3__45__cpo6cbeginE:
	.zero		1
	.type		_ZN34_INTERNAL_da88de50_4_k_cu_98727e2e6thrust24THRUST_300001_SM_1000_NS12placeholders2_7E,@object
	.size		_ZN34_INTERNAL_da88de50_4_k_cu_98727e2e6thrust24THRUST_300001_SM_1000_NS12placeholders2_7E,(_ZN34_INTERNAL_da88de50_4_k_cu_98727e2e4cuda3std3__45__cpo7crbeginE - _ZN34_INTERNAL_da88de50_4_k_cu_98727e2e6thrust24THRUST_300001_SM_1000_NS12placeholders2_7E)
_ZN34_INTERNAL_da88de50_4_k_cu_98727e2e6thrust24THRUST_300001_SM_1000_NS12placeholders2_7E:
	.zero		1
	.type		_ZN34_INTERNAL_da88de50_4_k_cu_98727e2e4cuda3std3__45__cpo7crbeginE,@object
	.size		_ZN34_INTERNAL_da88de50_4_k_cu_98727e2e4cuda3std3__45__cpo7crbeginE,(_ZN34_INTERNAL_da88de50_4_k_cu_98727e2e4cuda3std6ranges3__45__cpo4nextE - _ZN34_INTERNAL_da88de50_4_k_cu_98727e2e4cuda3std3__45__cpo7crbeginE)
_ZN34_INTERNAL_da88de50_4_k_cu_98727e2e4cuda3std3__45__cpo7crbeginE:
	.zero		1
	.type		_ZN34_INTERNAL_da88de50_4_k_cu_98727e2e4cuda3std6ranges3__45__cpo4nextE,@object
	.size		_ZN34_INTERNAL_da88de50_4_k_cu_98727e2e4cuda3std6ranges3__45__cpo4nextE,(_ZN34_INTERNAL_da88de50_4_k_cu_98727e2e4cuda3std6ranges3__45__cpo4swapE - _ZN34_INTERNAL_da88de50_4_k_cu_98727e2e4cuda3std6ranges3__45__cpo4nextE)
_ZN34_INTERNAL_da88de50_4_k_cu_98727e2e4cuda3std6ranges3__45__cpo4nextE:
	.zero		1
	.type		_ZN34_INTERNAL_da88de50_4_k_cu_98727e2e4cuda3std6ranges3__45__cpo4swapE,@object
	.size		_ZN34_INTERNAL_da88de50_4_k_cu_98727e2e4cuda3std6ranges3__45__cpo4swapE,(_ZN34_INTERNAL_da88de50_4_k_cu_98727e2e6thrust24THRUST_300001_SM_1000_NS8cuda_cub10par_nosyncE - _ZN34_INTERNAL_da88de50_4_k_cu_98727e2e4cuda3std6ranges3__45__cpo4swapE)
_ZN34_INTERNAL_da88de50_4_k_cu_98727e2e4cuda3std6ranges3__45__cpo4swapE:
	.zero		1
	.type		_ZN34_INTERNAL_da88de50_4_k_cu_98727e2e6thrust24THRUST_300001_SM_1000_NS8cuda_cub10par_nosyncE,@object
	.size		_ZN34_INTERNAL_da88de50_4_k_cu_98727e2e6thrust24THRUST_300001_SM_1000_NS8cuda_cub10par_nosyncE,(_ZN34_INTERNAL_da88de50_4_k_cu_98727e2e6thrust24THRUST_300001_SM_1000_NS12placeholders2_9E - _ZN34_INTERNAL_da88de50_4_k_cu_98727e2e6thrust24THRUST_300001_SM_1000_NS8cuda_cub10par_nosyncE)
_ZN34_INTERNAL_da88de50_4_k_cu_98727e2e6thrust24THRUST_300001_SM_1000_NS8cuda_cub10par_nosyncE:
	.zero		1
	.type		_ZN34_INTERNAL_da88de50_4_k_cu_98727e2e6thrust24THRUST_300001_SM_1000_NS12placeholders2_9E,@object
	.size		_ZN34_INTERNAL_da88de50_4_k_cu_98727e2e6thrust24THRUST_300001_SM_1000_NS12placeholders2_9E,(_ZN34_INTERNAL_da88de50_4_k_cu_98727e2e4cuda3std3__436_GLOBAL__N__da88de50_4_k_cu_98727e2e6ignoreE - _ZN34_INTERNAL_da88de50_4_k_cu_98727e2e6thrust24THRUST_300001_SM_1000_NS12placeholders2_9E)
_ZN34_INTERNAL_da88de50_4_k_cu_98727e2e6thrust24THRUST_300001_SM_1000_NS12placeholders2_9E:
	.zero		1
	.type		_ZN34_INTERNAL_da88de50_4_k_cu_98727e2e4cuda3std3__436_GLOBAL__N__da88de50_4_k_cu_98727e2e6ignoreE,@object
	.size		_ZN34_INTERNAL_da88de50_4_k_cu_98727e2e4cuda3std3__436_GLOBAL__N__da88de50_4_k_cu_98727e2e6ignoreE,(_ZN34_INTERNAL_da88de50_4_k_cu_98727e2e4cuda3std6ranges3__45__cpo4dataE - _ZN34_INTERNAL_da88de50_4_k_cu_98727e2e4cuda3std3__436_GLOBAL__N__da88de50_4_k_cu_98727e2e6ignoreE)
_ZN34_INTERNAL_da88de50_4_k_cu_98727e2e4cuda3std3__436_GLOBAL__N__da88de50_4_k_cu_98727e2e6ignoreE:
	.zero		1
	.type		_ZN34_INTERNAL_da88de50_4_k_cu_98727e2e4cuda3std6ranges3__45__cpo4dataE,@object
	.size		_ZN34_INTERNAL_da88de50_4_k_cu_98727e2e4cuda3std6ranges3__45__cpo4dataE,(_ZN34_INTERNAL_da88de50_4_k_cu_98727e2e6thrust24THRUST_300001_SM_1000_NS12placeholders2_1E - _ZN34_INTERNAL_da88de50_4_k_cu_98727e2e4cuda3std6ranges3__45__cpo4dataE)
_ZN34_INTERNAL_da88de50_4_k_cu_98727e2e4cuda3std6ranges3__45__cpo4dataE:
	.zero		1
	.type		_ZN34_INTERNAL_da88de50_4_k_cu_98727e2e6thrust24THRUST_300001_SM_1000_NS12placeholders2_1E,@object
	.size		_ZN34_INTERNAL_da88de50_4_k_cu_98727e2e6thrust24THRUST_300001_SM_1000_NS12placeholders2_1E,(_ZN34_INTERNAL_da88de50_4_k_cu_98727e2e4cuda3std3__45__cpo5beginE - _ZN34_INTERNAL_da88de50_4_k_cu_98727e2e6thrust24THRUST_300001_SM_1000_NS12placeholders2_1E)
_ZN34_INTERNAL_da88de50_4_k_cu_98727e2e6thrust24THRUST_300001_SM_1000_NS12placeholders2_1E:
	.zero		1
	.type		_ZN34_INTERNAL_da88de50_4_k_cu_98727e2e4cuda3std3__45__cpo5beginE,@object
	.size		_ZN34_INTERNAL_da88de50_4_k_cu_98727e2e4cuda3std3__45__cpo5beginE,(_ZN34_INTERNAL_da88de50_4_k_cu_98727e2e4cuda3std6ranges3__45__cpo5beginE - _ZN34_INTERNAL_da88de50_4_k_cu_98727e2e4cuda3std3__45__cpo5beginE)
_ZN34_INTERNAL_da88de50_4_k_cu_98727e2e4cuda3std3__45__cpo5beginE:
	.zero		1
	.type		_ZN34_INTERNAL_da88de50_4_k_cu_98727e2e4cuda3std6ranges3__45__cpo5beginE,@object
	.size		_ZN34_INTERNAL_da88de50_4_k_cu_98727e2e4cuda3std6ranges3__45__cpo5beginE,(_ZN34_INTERNAL_da88de50_4_k_cu_98727e2e6thrust24THRUST_300001_SM_1000_NS12placeholders2_5E - _ZN34_INTERNAL_da88de50_4_k_cu_98727e2e4cuda3std6ranges3__45__cpo5beginE)
_ZN34_INTERNAL_da88de50_4_k_cu_98727e2e4cuda3std6ranges3__45__cpo5beginE:
	.zero		1
	.type		_ZN34_INTERNAL_da88de50_4_k_cu_98727e2e6thrust24THRUST_300001_SM_1000_NS12placeholders2_5E,@object
	.size		_ZN34_INTERNAL_da88de50_4_k_cu_98727e2e6thrust24THRUST_300001_SM_1000_NS12placeholders2_5E,(_ZN34_INTERNAL_da88de50_4_k_cu_98727e2e4cuda3std3__45__cpo6rbeginE - _ZN34_INTERNAL_da88de50_4_k_cu_98727e2e6thrust24THRUST_300001_SM_1000_NS12placeholders2_5E)
_ZN34_INTERNAL_da88de50_4_k_cu_98727e2e6thrust24THRUST_300001_SM_1000_NS12placeholders2_5E:
	.zero		1
	.type		_ZN34_INTERNAL_da88de50_4_k_cu_98727e2e4cuda3std3__45__cpo6rbeginE,@object
	.size		_ZN34_INTERNAL_da88de50_4_k_cu_98727e2e4cuda3std3__45__cpo6rbeginE,(_ZN34_INTERNAL_da88de50_4_k_cu_98727e2e4cuda3std6ranges3__45__cpo7advanceE - _ZN34_INTERNAL_da88de50_4_k_cu_98727e2e4cuda3std3__45__cpo6rbeginE)
_ZN34_INTERNAL_da88de50_4_k_cu_98727e2e4cuda3std3__45__cpo6rbeginE:
	.zero		1
	.type		_ZN34_INTERNAL_da88de50_4_k_cu_98727e2e4cuda3std6ranges3__45__cpo7advanceE,@object
	.size		_ZN34_INTERNAL_da88de50_4_k_cu_98727e2e4cuda3std6ranges3__45__cpo7advanceE,(_ZN34_INTERNAL_da88de50_4_k_cu_98727e2e4cuda3std3__47nulloptE - _ZN34_INTERNAL_da88de50_4_k_cu_98727e2e4cuda3std6ranges3__45__cpo7advanceE)
_ZN34_INTERNAL_da88de50_4_k_cu_98727e2e4cuda3std6ranges3__45__cpo7advanceE:
	.zero		1
	.type		_ZN34_INTERNAL_da88de50_4_k_cu_98727e2e4cuda3std3__47nulloptE,@object
	.size		_ZN34_INTERNAL_da88de50_4_k_cu_98727e2e4cuda3std3__47nulloptE,(_ZN34_INTERNAL_da88de50_4_k_cu_98727e2e4cuda3std6ranges3__45__cpo8distanceE - _ZN34_INTERNAL_da88de50_4_k_cu_98727e2e4cuda3std3__47nulloptE)
_ZN34_INTERNAL_da88de50_4_k_cu_98727e2e4cuda3std3__47nulloptE:
	.zero		1
	.type		_ZN34_INTERNAL_da88de50_4_k_cu_98727e2e4cuda3std6ranges3__45__cpo8distanceE,@object
	.size		_ZN34_INTERNAL_da88de50_4_k_cu_98727e2e4cuda3std6ranges3__45__cpo8distanceE,(_ZN34_INTERNAL_da88de50_4_k_cu_98727e2e6thrust24THRUST_300001_SM_1000_NS12placeholders3_10E - _ZN34_INTERNAL_da88de50_4_k_cu_98727e2e4cuda3std6ranges3__45__cpo8distanceE)
_ZN34_INTERNAL_da88de50_4_k_cu_98727e2e4cuda3std6ranges3__45__cpo8distanceE:
	.zero		1
	.type		_ZN34_INTERNAL_da88de50_4_k_cu_98727e2e6thrust24THRUST_300001_SM_1000_NS12placeholders3_10E,@object
	.size		_ZN34_INTERNAL_da88de50_4_k_cu_98727e2e6thrust24THRUST_300001_SM_1000_NS12placeholders3_10E,(_ZN34_INTERNAL_da88de50_4_k_cu_98727e2e4cuda3std3__419piecewise_constructE - _ZN34_INTERNAL_da88de50_4_k_cu_98727e2e6thrust24THRUST_300001_SM_1000_NS12placeholders3_10E)
_ZN34_INTERNAL_da88de50_4_k_cu_98727e2e6thrust24THRUST_300001_SM_1000_NS12placeholders3_10E:
	.zero		1
	.type		_ZN34_INTERNAL_da88de50_4_k_cu_98727e2e4cuda3std3__419piecewise_constructE,@object
	.size		_ZN34_INTERNAL_da88de50_4_k_cu_98727e2e4cuda3std3__419piecewise_constructE,(_ZN34_INTERNAL_da88de50_4_k_cu_98727e2e4cuda3std6ranges3__45__cpo5cdataE - _ZN34_INTERNAL_da88de50_4_k_cu_98727e2e4cuda3std3__419piecewise_constructE)
_ZN34_INTERNAL_da88de50_4_k_cu_98727e2e4cuda3std3__419piecewise_constructE:
	.zero		1
	.type		_ZN34_INTERNAL_da88de50_4_k_cu_98727e2e4cuda3std6ranges3__45__cpo5cdataE,@object
	.size		_ZN34_INTERNAL_da88de50_4_k_cu_98727e2e4cuda3std6ranges3__45__cpo5cdataE,(_ZN34_INTERNAL_da88de50_4_k_cu_98727e2e6thrust24THRUST_300001_SM_1000_NS12placeholders2_2E - _ZN34_INTERNAL_da88de50_4_k_cu_98727e2e4cuda3std6ranges3__45__cpo5cdataE)
_ZN34_INTERNAL_da88de50_4_k_cu_98727e2e4cuda3std6ranges3__45__cpo5cdataE:
	.zero		1
	.type		_ZN34_INTERNAL_da88de50_4_k_cu_98727e2e6thrust24THRUST_300001_SM_1000_NS12placeholders2_2E,@object
	.size		_ZN34_INTERNAL_da88de50_4_k_cu_98727e2e6thrust24THRUST_300001_SM_1000_NS12placeholders2_2E,(_ZN34_INTERNAL_da88de50_4_k_cu_98727e2e4cuda3std3__45__cpo3endE - _ZN34_INTERNAL_da88de50_4_k_cu_98727e2e6thrust24THRUST_300001_SM_1000_NS12placeholders2_2E)
_ZN34_INTERNAL_da88de50_4_k_cu_98727e2e6thrust24THRUST_300001_SM_1000_NS12placeholders2_2E:
	.zero		1
	.type		_ZN34_INTERNAL_da88de50_4_k_cu_98727e2e4cuda3std3__45__cpo3endE,@object
	.size		_ZN34_INTERNAL_da88de50_4_k_cu_98727e2e4cuda3std3__45__cpo3endE,(_ZN34_INTERNAL_da88de50_4_k_cu_98727e2e4cuda3std6ranges3__45__cpo3endE - _ZN34_INTERNAL_da88de50_4_k_cu_98727e2e4cuda3std3__45__cpo3endE)
_ZN34_INTERNAL_da88de50_4_k_cu_98727e2e4cuda3std3__45__cpo3endE:
	.zero		1
	.type		_ZN34_INTERNAL_da88de50_4_k_cu_98727e2e4cuda3std6ranges3__45__cpo3endE,@object
	.size		_ZN34_INTERNAL_da88de50_4_k_cu_98727e2e4cuda3std6ranges3__45__cpo3endE,(_ZN34_INTERNAL_da88de50_4_k_cu_98727e2e6thrust24THRUST_300001_SM_1000_NS12placeholders2_6E - _ZN34_INTERNAL_da88de50_4_k_cu_98727e2e4cuda3std6ranges3__45__cpo3endE)
_ZN34_INTERNAL_da88de50_4_k_cu_98727e2e4cuda3std6ranges3__45__cpo3endE:
	.zero		1
	.type		_ZN34_INTERNAL_da88de50_4_k_cu_98727e2e6thrust24THRUST_300001_SM_1000_NS12placeholders2_6E,@object
	.size		_ZN34_INTERNAL_da88de50_4_k_cu_98727e2e6thrust24THRUST_300001_SM_1000_NS12placeholders2_6E,(_ZN34_INTERNAL_da88de50_4_k_cu_98727e2e4cuda3std3__45__cpo4rendE - _ZN34_INTERNAL_da88de50_4_k_cu_98727e2e6thrust24THRUST_300001_SM_1000_NS12placeholders2_6E)
_ZN34_INTERNAL_da88de50_4_k_cu_98727e2e6thrust24THRUST_300001_SM_1000_NS12placeholders2_6E:
	.zero		1
	.type		_ZN34_INTERNAL_da88de50_4_k_cu_98727e2e4cuda3std3__45__cpo4rendE,@object
	.size		_ZN34_INTERNAL_da88de50_4_k_cu_98727e2e4cuda3std3__45__cpo4rendE,(_ZN34_INTERNAL_da88de50_4_k_cu_98727e2e4cuda3std6ranges3__45__cpo9iter_swapE - _ZN34_INTERNAL_da88de50_4_k_cu_98727e2e4cuda3std3__45__cpo4rendE)
_ZN34_INTERNAL_da88de50_4_k_cu_98727e2e4cuda3std3__45__cpo4rendE:
	.zero		1
	.type		_ZN34_INTERNAL_da88de50_4_k_cu_98727e2e4cuda3std6ranges3__45__cpo9iter_swapE,@object
	.size		_ZN34_INTERNAL_da88de50_4_k_cu_98727e2e4cuda3std6ranges3__45__cpo9iter_swapE,(_ZN34_INTERNAL_da88de50_4_k_cu_98727e2e4cuda3std3__48unexpectE - _ZN34_INTERNAL_da88de50_4_k_cu_98727e2e4cuda3std6ranges3__45__cpo9iter_swapE)
_ZN34_INTERNAL_da88de50_4_k_cu_98727e2e4cuda3std6ranges3__45__cpo9iter_swapE:
	.zero		1
	.type		_ZN34_INTERNAL_da88de50_4_k_cu_98727e2e4cuda3std3__48unexpectE,@object
	.size		_ZN34_INTERNAL_da88de50_4_k_cu_98727e2e4cuda3std3__48unexpectE,(_ZN34_INTERNAL_da88de50_4_k_cu_98727e2e6thrust24THRUST_300001_SM_1000_NS8cuda_cub3parE - _ZN34_INTERNAL_da88de50_4_k_cu_98727e2e4cuda3std3__48unexpectE)
_ZN34_INTERNAL_da88de50_4_k_cu_98727e2e4cuda3std3__48unexpectE:
	.zero		1
	.type		_ZN34_INTERNAL_da88de50_4_k_cu_98727e2e6thrust24THRUST_300001_SM_1000_NS8cuda_cub3parE,@object
	.size		_ZN34_INTERNAL_da88de50_4_k_cu_98727e2e6thrust24THRUST_300001_SM_1000_NS8cuda_cub3parE,(_ZN34_INTERNAL_da88de50_4_k_cu_98727e2e6thrust24THRUST_300001_SM_1000_NS12placeholders2_4E - _ZN34_INTERNAL_da88de50_4_k_cu_98727e2e6thrust24THRUST_300001_SM_1000_NS8cuda_cub3parE)
_ZN34_INTERNAL_da88de50_4_k_cu_98727e2e6thrust24THRUST_300001_SM_1000_NS8cuda_cub3parE:
	.zero		1
	.type		_ZN34_INTERNAL_da88de50_4_k_cu_98727e2e6thrust24THRUST_300001_SM_1000_NS12placeholders2_4E,@object
	.size		_ZN34_INTERNAL_da88de50_4_k_cu_98727e2e6thrust24THRUST_300001_SM_1000_NS12placeholders2_4E,(_ZN34_INTERNAL_da88de50_4_k_cu_98727e2e4cuda3std3__45__cpo4cendE - _ZN34_INTERNAL_da88de50_4_k_cu_98727e2e6thrust24THRUST_300001_SM_1000_NS12placeholders2_4E)
_ZN34_INTERNAL_da88de50_4_k_cu_98727e2e6thrust24THRUST_300001_SM_1000_NS12placeholders2_4E:
	.zero		1
	.type		_ZN34_INTERNAL_da88de50_4_k_cu_98727e2e4cuda3std3__45__cpo4cendE,@object
	.size		_ZN34_INTERNAL_da88de50_4_k_cu_98727e2e4cuda3std3__45__cpo4cendE,(_ZN34_INTERNAL_da88de50_4_k_cu_98727e2e4cuda3std6ranges3__45__cpo4cendE - _ZN34_INTERNAL_da88de50_4_k_cu_98727e2e4cuda3std3__45__cpo4cendE)
_ZN34_INTERNAL_da88de50_4_k_cu_98727e2e4cuda3std3__45__cpo4cendE:
	.zero		1
	.type		_ZN34_INTERNAL_da88de50_4_k_cu_98727e2e4cuda3std6ranges3__45__cpo4cendE,@object
	.size		_ZN34_INTERNAL_da88de50_4_k_cu_98727e2e4cuda3std6ranges3__45__cpo4cendE,(_ZN34_INTERNAL_da88de50_4_k_cu_98727e2e4cuda3std3__420unreachable_sentinelE - _ZN34_INTERNAL_da88de50_4_k_cu_98727e2e4cuda3std6ranges3__45__cpo4cendE)
_ZN34_INTERNAL_da88de50_4_k_cu_98727e2e4cuda3std6ranges3__45__cpo4cendE:
	.zero		1
	.type		_ZN34_INTERNAL_da88de50_4_k_cu_98727e2e4cuda3std3__420unreachable_sentinelE,@object
	.size		_ZN34_INTERNAL_da88de50_4_k_cu_98727e2e4cuda3std3__420unreachable_sentinelE,(_ZN34_INTERNAL_da88de50_4_k_cu_98727e2e4cuda3std6ranges3__45__cpo5ssizeE - _ZN34_INTERNAL_da88de50_4_k_cu_98727e2e4cuda3std3__420unreachable_sentinelE)
_ZN34_INTERNAL_da88de50_4_k_cu_98727e2e4cuda3std3__420unreachable_sentinelE:
	.zero		1
	.type		_ZN34_INTERNAL_da88de50_4_k_cu_98727e2e4cuda3std6ranges3__45__cpo5ssizeE,@object
	.size		_ZN34_INTERNAL_da88de50_4_k_cu_98727e2e4cuda3std6ranges3__45__cpo5ssizeE,(_ZN34_INTERNAL_da88de50_4_k_cu_98727e2e6thrust24THRUST_300001_SM_1000_NS12placeholders2_8E - _ZN34_INTERNAL_da88de50_4_k_cu_98727e2e4cuda3std6ranges3__45__cpo5ssizeE)
_ZN34_INTERNAL_da88de50_4_k_cu_98727e2e4cuda3std6ranges3__45__cpo5ssizeE:
	.zero		1
	.type		_ZN34_INTERNAL_da88de50_4_k_cu_98727e2e6thrust24THRUST_300001_SM_1000_NS12placeholders2_8E,@object
	.size		_ZN34_INTERNAL_da88de50_4_k_cu_98727e2e6thrust24THRUST_300001_SM_1000_NS12placeholders2_8E,(_ZN34_INTERNAL_da88de50_4_k_cu_98727e2e4cuda3std3__45__cpo5crendE - _ZN34_INTERNAL_da88de50_4_k_cu_98727e2e6thrust24THRUST_300001_SM_1000_NS12placeholders2_8E)
_ZN34_INTERNAL_da88de50_4_k_cu_98727e2e6thrust24THRUST_300001_SM_1000_NS12placeholders2_8E:
	.zero		1
	.type		_ZN34_INTERNAL_da88de50_4_k_cu_98727e2e4cuda3std3__45__cpo5crendE,@object
	.size		_ZN34_INTERNAL_da88de50_4_k_cu_98727e2e4cuda3std3__45__cpo5crendE,(_ZN34_INTERNAL_da88de50_4_k_cu_98727e2e4cuda3std6ranges3__45__cpo4prevE - _ZN34_INTERNAL_da88de50_4_k_cu_98727e2e4cuda3std3__45__cpo5crendE)
_ZN34_INTERNAL_da88de50_4_k_cu_98727e2e4cuda3std3__45__cpo5crendE:
	.zero		1
	.type		_ZN34_INTERNAL_da88de50_4_k_cu_98727e2e4cuda3std6ranges3__45__cpo4prevE,@object
	.size		_ZN34_INTERNAL_da88de50_4_k_cu_98727e2e4cuda3std6ranges3__45__cpo4prevE,(_ZN34_INTERNAL_da88de50_4_k_cu_98727e2e4cuda3std6ranges3__45__cpo9iter_moveE - _ZN34_INTERNAL_da88de50_4_k_cu_98727e2e4cuda3std6ranges3__45__cpo4prevE)
_ZN34_INTERNAL_da88de50_4_k_cu_98727e2e4cuda3std6ranges3__45__cpo4prevE:
	.zero		1
	.type		_ZN34_INTERNAL_da88de50_4_k_cu_98727e2e4cuda3std6ranges3__45__cpo9iter_moveE,@object
	.size		_ZN34_INTERNAL_da88de50_4_k_cu_98727e2e4cuda3std6ranges3__45__cpo9iter_moveE,(_ZN34_INTERNAL_da88de50_4_k_cu_98727e2e6thrust24THRUST_300001_SM_1000_NS6system6detail10sequential3seqE - _ZN34_INTERNAL_da88de50_4_k_cu_98727e2e4cuda3std6ranges3__45__cpo9iter_moveE)
_ZN34_INTERNAL_da88de50_4_k_cu_98727e2e4cuda3std6ranges3__45__cpo9iter_moveE:
	.zero		1
	.type		_ZN34_INTERNAL_da88de50_4_k_cu_98727e2e6thrust24THRUST_300001_SM_1000_NS6system6detail10sequential3seqE,@object
	.size		_ZN34_INTERNAL_da88de50_4_k_cu_98727e2e6thrust24THRUST_300001_SM_1000_NS6system6detail10sequential3seqE,(.L_31 - _ZN34_INTERNAL_da88de50_4_k_cu_98727e2e6thrust24THRUST_300001_SM_1000_NS6system6detail10sequential3seqE)
_ZN34_INTERNAL_da88de50_4_k_cu_98727e2e6thrust24THRUST_300001_SM_1000_NS6system6detail10sequential3seqE:
	.zero		1
.L_31:


//--------------------- .nv.shared._Z19transpose_optimizedILi32ELi128EEvPKfPfii --------------------------
	.section	.nv.shared._Z19transpose_optimizedILi32ELi128EEvPKfPfii,"aw",@nobits
	.sectionflags	@""
	.align	4
.nv.shared._Z19transpose_optimizedILi32ELi128EEvPKfPfii:
	.zero		5248


//--------------------- .nv.constant0._ZN3cub18CUB_300001_SM_10006detail11EmptyKernelIvEEvv --------------------------
	.section	.nv.constant0._ZN3cub18CUB_300001_SM_10006detail11EmptyKernelIvEEvv,"a",@progbits
	.sectionflags	@""
	.align	4
.nv.constant0._ZN3cub18CUB_300001_SM_10006detail11EmptyKernelIvEEvv:
	.zero		896


//--------------------- .nv.constant0._Z19transpose_optimizedILi32ELi128EEvPKfPfii --------------------------
	.section	.nv.constant0._Z19transpose_optimizedILi32ELi128EEvPKfPfii,"a",@progbits
	.sectionflags	@""
	.align	4
.nv.constant0._Z19transpose_optimizedILi32ELi128EEvPKfPfii:
	.zero		920


//--------------------- .nv.constant0._Z23matrix_transpose_kernelPKfPfii --------------------------
	.section	.nv.constant0._Z23matrix_transpose_kernelPKfPfii,"a",@progbits
	.sectionflags	@""
	.align	4
.nv.constant0._Z23matrix_transpose_kernelPKfPfii:
	.zero		920


//--------------------- SYMBOLS --------------------------

	.type		.nv.reservedSmem.offset0,@object
	.size		.nv.reservedSmem.offset0,0x4
	.type		.nv.reservedSmem.cap,@object
	.size		.nv.reservedSmem.cap,0x4
